//
// Generated by NVIDIA NVVM Compiler
//
// Compiler Build ID: CL-36424714
// Cuda compilation tools, release 13.0, V13.0.88
// Based on NVVM 20.0.0
//

.version 9.0
.target sm_100
.address_size 64

	// .globl	convolution
// _ZZ11convolutionE9shr_convo has been demoted

.visible .entry convolution(
	.param .u64 .ptr .align 1 convolution_param_0,
	.param .u32 convolution_param_1,
	.param .u32 convolution_param_2,
	.param .u64 .ptr .align 1 convolution_param_3,
	.param .u32 convolution_param_4,
	.param .u32 convolution_param_5,
	.param .u64 .ptr .align 1 convolution_param_6,
	.param .u8 convolution_param_7
)
{
	.reg .pred 	%p<107>;
	.reg .b16 	%rs<3>;
	.reg .b32 	%r<405>;
	.reg .b64 	%rd<49>;
	// demoted variable
	.shared .align 4 .b8 _ZZ11convolutionE9shr_convo[4096];
	ld.param.u64 	%rd5, [convolution_param_0];
	ld.param.u32 	%r185, [convolution_param_1];
	ld.param.u32 	%r189, [convolution_param_2];
	ld.param.u64 	%rd6, [convolution_param_3];
	ld.param.u32 	%r187, [convolution_param_4];
	ld.param.u32 	%r188, [convolution_param_5];
	ld.param.u64 	%rd7, [convolution_param_6];
	cvta.to.global.u64 	%rd1, %rd6;
	cvta.to.global.u64 	%rd2, %rd5;
	cvta.to.global.u64 	%rd3, %rd7;
	mov.u32 	%r190, %ctaid.x;
	mov.u32 	%r191, %ntid.x;
	mov.u32 	%r1, %tid.x;
	mad.lo.s32 	%r2, %r190, %r191, %r1;
	mov.u32 	%r192, %ctaid.y;
	mov.u32 	%r193, %ntid.y;
	mul.lo.s32 	%r3, %r192, %r193;
	mov.u32 	%r4, %tid.y;
	add.s32 	%r194, %r3, %r4;
	setp.ge.s32 	%p2, %r2, %r185;
	setp.ge.s32 	%p3, %r194, %r189;
	or.pred  	%p4, %p2, %p3;
	@%p4 bra 	$L__BB0_65;
	or.b32  	%r195, %r1, %r4;
	setp.ne.s32 	%p5, %r195, 0;
	min.s32 	%r196, %r187, %r188;
	setp.lt.s32 	%p6, %r196, 1;
	or.pred  	%p7, %p6, %p5;
	@%p7 bra 	$L__BB0_17;
	and.b32  	%r6, %r188, 15;
	add.s32 	%r7, %r6, -1;
	and.b32  	%r8, %r188, 7;
	add.s32 	%r9, %r8, -1;
	and.b32  	%r10, %r188, 2147483632;
	and.b32  	%r11, %r188, 3;
	mov.b32 	%r323, 0;
	mov.u32 	%r336, %r323;
$L__BB0_3:
	setp.lt.u32 	%p8, %r188, 16;
	shl.b32 	%r200, %r323, 7;
	mov.u32 	%r201, _ZZ11convolutionE9shr_convo;
	add.s32 	%r14, %r201, %r200;
	mov.b32 	%r331, 0;
	@%p8 bra 	$L__BB0_6;
	mov.b32 	%r325, 0;
$L__BB0_5:
	.pragma "nounroll";
	cvt.s64.s32 	%rd8, %r336;
	add.s64 	%rd9, %rd1, %rd8;
	ld.global.s8 	%r203, [%rd9];
	shl.b32 	%r204, %r325, 2;
	add.s32 	%r205, %r14, %r204;
	st.shared.u32 	[%r205], %r203;
	ld.global.s8 	%r206, [%rd9+1];
	st.shared.u32 	[%r205+4], %r206;
	ld.global.s8 	%r207, [%rd9+2];
	st.shared.u32 	[%r205+8], %r207;
	ld.global.s8 	%r208, [%rd9+3];
	st.shared.u32 	[%r205+12], %r208;
	ld.global.s8 	%r209, [%rd9+4];
	st.shared.u32 	[%r205+16], %r209;
	ld.global.s8 	%r210, [%rd9+5];
	st.shared.u32 	[%r205+20], %r210;
	ld.global.s8 	%r211, [%rd9+6];
	st.shared.u32 	[%r205+24], %r211;
	ld.global.s8 	%r212, [%rd9+7];
	st.shared.u32 	[%r205+28], %r212;
	ld.global.s8 	%r213, [%rd9+8];
	st.shared.u32 	[%r205+32], %r213;
	ld.global.s8 	%r214, [%rd9+9];
	st.shared.u32 	[%r205+36], %r214;
	ld.global.s8 	%r215, [%rd9+10];
	st.shared.u32 	[%r205+40], %r215;
	ld.global.s8 	%r216, [%rd9+11];
	st.shared.u32 	[%r205+44], %r216;
	ld.global.s8 	%r217, [%rd9+12];
	st.shared.u32 	[%r205+48], %r217;
	ld.global.s8 	%r218, [%rd9+13];
	st.shared.u32 	[%r205+52], %r218;
	ld.global.s8 	%r219, [%rd9+14];
	st.shared.u32 	[%r205+56], %r219;
	add.s32 	%r336, %r336, 16;
	ld.global.s8 	%r220, [%rd9+15];
	st.shared.u32 	[%r205+60], %r220;
	add.s32 	%r325, %r325, 16;
	setp.ne.s32 	%p9, %r325, %r10;
	mov.u32 	%r331, %r10;
	@%p9 bra 	$L__BB0_5;
$L__BB0_6:
	setp.eq.s32 	%p10, %r6, 0;
	@%p10 bra 	$L__BB0_16;
	setp.lt.u32 	%p11, %r7, 7;
	@%p11 bra 	$L__BB0_9;
	cvt.s64.s32 	%rd10, %r336;
	add.s64 	%rd11, %rd1, %rd10;
	ld.global.s8 	%r222, [%rd11];
	shl.b32 	%r223, %r331, 2;
	add.s32 	%r224, %r14, %r223;
	st.shared.u32 	[%r224], %r222;
	ld.global.s8 	%r225, [%rd11+1];
	st.shared.u32 	[%r224+4], %r225;
	ld.global.s8 	%r226, [%rd11+2];
	st.shared.u32 	[%r224+8], %r226;
	ld.global.s8 	%r227, [%rd11+3];
	st.shared.u32 	[%r224+12], %r227;
	ld.global.s8 	%r228, [%rd11+4];
	st.shared.u32 	[%r224+16], %r228;
	ld.global.s8 	%r229, [%rd11+5];
	st.shared.u32 	[%r224+20], %r229;
	ld.global.s8 	%r230, [%rd11+6];
	st.shared.u32 	[%r224+24], %r230;
	ld.global.s8 	%r231, [%rd11+7];
	st.shared.u32 	[%r224+28], %r231;
	add.s32 	%r336, %r336, 8;
	add.s32 	%r331, %r331, 8;
$L__BB0_9:
	setp.eq.s32 	%p12, %r8, 0;
	@%p12 bra 	$L__BB0_16;
	setp.lt.u32 	%p13, %r9, 3;
	mov.u32 	%r335, %r336;
	@%p13 bra 	$L__BB0_12;
	cvt.s64.s32 	%rd12, %r336;
	add.s64 	%rd13, %rd1, %rd12;
	ld.global.s8 	%r233, [%rd13];
	shl.b32 	%r234, %r331, 2;
	add.s32 	%r235, %r14, %r234;
	st.shared.u32 	[%r235], %r233;
	ld.global.s8 	%r236, [%rd13+1];
	st.shared.u32 	[%r235+4], %r236;
	ld.global.s8 	%r237, [%rd13+2];
	st.shared.u32 	[%r235+8], %r237;
	ld.global.s8 	%r238, [%rd13+3];
	st.shared.u32 	[%r235+12], %r238;
	add.s32 	%r336, %r336, 4;
	add.s32 	%r331, %r331, 4;
	mov.u32 	%r335, %r336;
$L__BB0_12:
	setp.eq.s32 	%p14, %r11, 0;
	@%p14 bra 	$L__BB0_16;
	setp.eq.s32 	%p15, %r11, 1;
	add.s32 	%r336, %r335, 1;
	cvt.s64.s32 	%rd14, %r335;
	add.s64 	%rd4, %rd1, %rd14;
	ld.global.s8 	%r239, [%rd4];
	shl.b32 	%r240, %r331, 2;
	add.s32 	%r33, %r14, %r240;
	st.shared.u32 	[%r33], %r239;
	@%p15 bra 	$L__BB0_16;
	setp.eq.s32 	%p16, %r11, 2;
	add.s32 	%r336, %r335, 2;
	ld.global.s8 	%r241, [%rd4+1];
	st.shared.u32 	[%r33+4], %r241;
	@%p16 bra 	$L__BB0_16;
	add.s32 	%r336, %r335, 3;
	ld.global.s8 	%r242, [%rd4+2];
	st.shared.u32 	[%r33+8], %r242;
$L__BB0_16:
	add.s32 	%r323, %r323, 1;
	setp.ne.s32 	%p17, %r323, %r187;
	@%p17 bra 	$L__BB0_3;
$L__BB0_17:
	bar.sync 	0;
	shr.u32 	%r244, %r188, 31;
	add.s32 	%r245, %r188, %r244;
	shr.s32 	%r246, %r245, 1;
	neg.s32 	%r38, %r246;
	sub.s32 	%r39, %r194, %r246;
	mov.b32 	%r354, 0;
	setp.lt.s32 	%p18, %r196, 1;
	mov.u32 	%r355, %r354;
	@%p18 bra 	$L__BB0_60;
	and.b32  	%r40, %r188, 7;
	add.s32 	%r249, %r4, %r38;
	add.s32 	%r250, %r249, %r3;
	mad.lo.s32 	%r41, %r185, %r250, %r185;
	add.s32 	%r251, %r250, 2;
	mul.lo.s32 	%r42, %r185, %r251;
	add.s32 	%r252, %r250, 3;
	mul.lo.s32 	%r43, %r185, %r252;
	add.s32 	%r253, %r250, 4;
	mul.lo.s32 	%r44, %r185, %r253;
	add.s32 	%r254, %r250, 5;
	mul.lo.s32 	%r45, %r185, %r254;
	add.s32 	%r255, %r250, 6;
	mul.lo.s32 	%r46, %r185, %r255;
	add.s32 	%r256, %r250, 7;
	mul.lo.s32 	%r47, %r185, %r256;
	shr.u32 	%r257, %r187, 31;
	add.s32 	%r258, %r187, %r257;
	shr.s32 	%r259, %r258, 1;
	sub.s32 	%r338, %r2, %r259;
	mov.b32 	%r337, 0;
	mov.u32 	%r355, %r337;
	mov.u32 	%r354, %r337;
$L__BB0_19:
	setp.lt.u32 	%p19, %r188, 8;
	setp.gt.s32 	%p20, %r338, -1;
	setp.lt.s32 	%p21, %r338, %r185;
	and.pred  	%p1, %p20, %p21;
	mov.b32 	%r386, 0;
	mov.u32 	%r387, %r39;
	@%p19 bra 	$L__BB0_38;
	and.b32  	%r262, %r188, 2147483640;
	neg.s32 	%r350, %r262;
	mad.lo.s32 	%r349, %r185, %r39, %r338;
	add.s32 	%r348, %r41, %r338;
	add.s32 	%r347, %r42, %r338;
	add.s32 	%r346, %r43, %r338;
	add.s32 	%r345, %r44, %r338;
	add.s32 	%r344, %r45, %r338;
	add.s32 	%r343, %r46, %r338;
	shl.b32 	%r263, %r337, 7;
	mov.u32 	%r264, _ZZ11convolutionE9shr_convo;
	add.s32 	%r265, %r264, %r263;
	add.s32 	%r342, %r265, 16;
	add.s32 	%r341, %r47, %r338;
	mov.u32 	%r351, %r39;
$L__BB0_21:
	.pragma "nounroll";
	setp.gt.s32 	%p22, %r351, -1;
	setp.lt.s32 	%p23, %r351, %r189;
	and.pred  	%p24, %p22, %p23;
	and.pred  	%p25, %p1, %p24;
	not.pred 	%p26, %p25;
	@%p26 bra 	$L__BB0_23;
	ld.shared.u32 	%r266, [%r342+-16];
	cvt.s64.s32 	%rd15, %r349;
	add.s64 	%rd16, %rd2, %rd15;
	ld.global.u8 	%r267, [%rd16];
	mad.lo.s32 	%r354, %r266, %r267, %r354;
	add.s32 	%r355, %r266, %r355;
$L__BB0_23:
	setp.gt.s32 	%p27, %r351, -2;
	add.s32 	%r268, %r351, 1;
	setp.lt.s32 	%p28, %r268, %r189;
	and.pred  	%p29, %p27, %p28;
	and.pred  	%p30, %p1, %p29;
	not.pred 	%p31, %p30;
	@%p31 bra 	$L__BB0_25;
	ld.shared.u32 	%r269, [%r342+-12];
	cvt.s64.s32 	%rd17, %r348;
	add.s64 	%rd18, %rd2, %rd17;
	ld.global.u8 	%r270, [%rd18];
	mad.lo.s32 	%r354, %r269, %r270, %r354;
	add.s32 	%r355, %r269, %r355;
$L__BB0_25:
	setp.gt.s32 	%p32, %r351, -3;
	add.s32 	%r271, %r351, 2;
	setp.lt.s32 	%p33, %r271, %r189;
	and.pred  	%p34, %p32, %p33;
	and.pred  	%p35, %p1, %p34;
	not.pred 	%p36, %p35;
	@%p36 bra 	$L__BB0_27;
	ld.shared.u32 	%r272, [%r342+-8];
	cvt.s64.s32 	%rd19, %r347;
	add.s64 	%rd20, %rd2, %rd19;
	ld.global.u8 	%r273, [%rd20];
	mad.lo.s32 	%r354, %r272, %r273, %r354;
	add.s32 	%r355, %r272, %r355;
$L__BB0_27:
	setp.gt.s32 	%p37, %r351, -4;
	add.s32 	%r274, %r351, 3;
	setp.lt.s32 	%p38, %r274, %r189;
	and.pred  	%p39, %p37, %p38;
	and.pred  	%p40, %p1, %p39;
	not.pred 	%p41, %p40;
	@%p41 bra 	$L__BB0_29;
	ld.shared.u32 	%r275, [%r342+-4];
	cvt.s64.s32 	%rd21, %r346;
	add.s64 	%rd22, %rd2, %rd21;
	ld.global.u8 	%r276, [%rd22];
	mad.lo.s32 	%r354, %r275, %r276, %r354;
	add.s32 	%r355, %r275, %r355;
$L__BB0_29:
	setp.gt.s32 	%p42, %r351, -5;
	add.s32 	%r277, %r351, 4;
	setp.lt.s32 	%p43, %r277, %r189;
	and.pred  	%p44, %p42, %p43;
	and.pred  	%p45, %p1, %p44;
	not.pred 	%p46, %p45;
	@%p46 bra 	$L__BB0_31;
	ld.shared.u32 	%r278, [%r342];
	cvt.s64.s32 	%rd23, %r345;
	add.s64 	%rd24, %rd2, %rd23;
	ld.global.u8 	%r279, [%rd24];
	mad.lo.s32 	%r354, %r278, %r279, %r354;
	add.s32 	%r355, %r278, %r355;
$L__BB0_31:
	setp.gt.s32 	%p47, %r351, -6;
	add.s32 	%r280, %r351, 5;
	setp.lt.s32 	%p48, %r280, %r189;
	and.pred  	%p49, %p47, %p48;
	and.pred  	%p50, %p1, %p49;
	not.pred 	%p51, %p50;
	@%p51 bra 	$L__BB0_33;
	ld.shared.u32 	%r281, [%r342+4];
	cvt.s64.s32 	%rd25, %r344;
	add.s64 	%rd26, %rd2, %rd25;
	ld.global.u8 	%r282, [%rd26];
	mad.lo.s32 	%r354, %r281, %r282, %r354;
	add.s32 	%r355, %r281, %r355;
$L__BB0_33:
	setp.gt.s32 	%p52, %r351, -7;
	add.s32 	%r283, %r351, 6;
	setp.lt.s32 	%p53, %r283, %r189;
	and.pred  	%p54, %p52, %p53;
	and.pred  	%p55, %p1, %p54;
	not.pred 	%p56, %p55;
	@%p56 bra 	$L__BB0_35;
	ld.shared.u32 	%r284, [%r342+8];
	cvt.s64.s32 	%rd27, %r343;
	add.s64 	%rd28, %rd2, %rd27;
	ld.global.u8 	%r285, [%rd28];
	mad.lo.s32 	%r354, %r284, %r285, %r354;
	add.s32 	%r355, %r284, %r355;
$L__BB0_35:
	setp.gt.s32 	%p57, %r351, -8;
	add.s32 	%r104, %r351, 7;
	setp.lt.s32 	%p58, %r104, %r189;
	and.pred  	%p59, %p57, %p58;
	and.pred  	%p60, %p1, %p59;
	not.pred 	%p61, %p60;
	@%p61 bra 	$L__BB0_37;
	ld.shared.u32 	%r286, [%r342+12];
	cvt.s64.s32 	%rd29, %r341;
	add.s64 	%rd30, %rd2, %rd29;
	ld.global.u8 	%r287, [%rd30];
	mad.lo.s32 	%r354, %r286, %r287, %r354;
	add.s32 	%r355, %r286, %r355;
$L__BB0_37:
	and.b32  	%r386, %r188, 2147483640;
	add.s32 	%r387, %r351, 8;
	add.s32 	%r350, %r350, 8;
	shl.b32 	%r288, %r185, 3;
	add.s32 	%r349, %r349, %r288;
	add.s32 	%r348, %r348, %r288;
	add.s32 	%r347, %r347, %r288;
	add.s32 	%r346, %r346, %r288;
	add.s32 	%r345, %r345, %r288;
	add.s32 	%r344, %r344, %r288;
	add.s32 	%r343, %r343, %r288;
	add.s32 	%r342, %r342, 32;
	add.s32 	%r341, %r341, %r288;
	setp.ne.s32 	%p62, %r350, 0;
	add.s32 	%r351, %r104, 1;
	@%p62 bra 	$L__BB0_21;
$L__BB0_38:
	setp.eq.s32 	%p63, %r40, 0;
	@%p63 bra 	$L__BB0_59;
	shl.b32 	%r290, %r337, 7;
	mov.u32 	%r291, _ZZ11convolutionE9shr_convo;
	add.s32 	%r128, %r291, %r290;
	add.s32 	%r292, %r40, -1;
	setp.lt.u32 	%p64, %r292, 3;
	@%p64 bra 	$L__BB0_49;
	setp.gt.s32 	%p65, %r387, -1;
	setp.lt.s32 	%p66, %r387, %r189;
	and.pred  	%p67, %p65, %p66;
	and.pred  	%p68, %p1, %p67;
	shl.b32 	%r293, %r386, 2;
	add.s32 	%r129, %r128, %r293;
	not.pred 	%p69, %p68;
	@%p69 bra 	$L__BB0_42;
	ld.shared.u32 	%r294, [%r129];
	mad.lo.s32 	%r295, %r387, %r185, %r338;
	cvt.s64.s32 	%rd31, %r295;
	add.s64 	%rd32, %rd2, %rd31;
	ld.global.u8 	%r296, [%rd32];
	mad.lo.s32 	%r354, %r294, %r296, %r354;
	add.s32 	%r355, %r294, %r355;
$L__BB0_42:
	add.s32 	%r134, %r387, 1;
	setp.gt.s32 	%p70, %r387, -2;
	setp.lt.s32 	%p71, %r134, %r189;
	and.pred  	%p72, %p70, %p71;
	and.pred  	%p73, %p1, %p72;
	not.pred 	%p74, %p73;
	@%p74 bra 	$L__BB0_44;
	ld.shared.u32 	%r297, [%r129+4];
	mad.lo.s32 	%r298, %r134, %r185, %r338;
	cvt.s64.s32 	%rd33, %r298;
	add.s64 	%rd34, %rd2, %rd33;
	ld.global.u8 	%r299, [%rd34];
	mad.lo.s32 	%r354, %r297, %r299, %r354;
	add.s32 	%r355, %r297, %r355;
$L__BB0_44:
	add.s32 	%r139, %r387, 2;
	setp.gt.s32 	%p75, %r387, -3;
	setp.lt.s32 	%p76, %r139, %r189;
	and.pred  	%p77, %p75, %p76;
	and.pred  	%p78, %p1, %p77;
	not.pred 	%p79, %p78;
	@%p79 bra 	$L__BB0_46;
	ld.shared.u32 	%r300, [%r129+8];
	mad.lo.s32 	%r301, %r139, %r185, %r338;
	cvt.s64.s32 	%rd35, %r301;
	add.s64 	%rd36, %rd2, %rd35;
	ld.global.u8 	%r302, [%rd36];
	mad.lo.s32 	%r354, %r300, %r302, %r354;
	add.s32 	%r355, %r300, %r355;
$L__BB0_46:
	add.s32 	%r144, %r387, 3;
	setp.gt.s32 	%p80, %r387, -4;
	setp.lt.s32 	%p81, %r144, %r189;
	and.pred  	%p82, %p80, %p81;
	and.pred  	%p83, %p1, %p82;
	not.pred 	%p84, %p83;
	@%p84 bra 	$L__BB0_48;
	ld.shared.u32 	%r303, [%r129+12];
	mad.lo.s32 	%r304, %r144, %r185, %r338;
	cvt.s64.s32 	%rd37, %r304;
	add.s64 	%rd38, %rd2, %rd37;
	ld.global.u8 	%r305, [%rd38];
	mad.lo.s32 	%r354, %r303, %r305, %r354;
	add.s32 	%r355, %r303, %r355;
$L__BB0_48:
	add.s32 	%r387, %r387, 4;
	add.s32 	%r386, %r386, 4;
$L__BB0_49:
	and.b32  	%r307, %r188, 3;
	setp.eq.s32 	%p85, %r307, 0;
	@%p85 bra 	$L__BB0_59;
	setp.eq.s32 	%p86, %r307, 1;
	@%p86 bra 	$L__BB0_56;
	setp.gt.s32 	%p87, %r387, -1;
	setp.lt.s32 	%p88, %r387, %r189;
	and.pred  	%p89, %p87, %p88;
	and.pred  	%p90, %p1, %p89;
	shl.b32 	%r308, %r386, 2;
	add.s32 	%r157, %r128, %r308;
	not.pred 	%p91, %p90;
	@%p91 bra 	$L__BB0_53;
	ld.shared.u32 	%r309, [%r157];
	mad.lo.s32 	%r310, %r387, %r185, %r338;
	cvt.s64.s32 	%rd39, %r310;
	add.s64 	%rd40, %rd2, %rd39;
	ld.global.u8 	%r311, [%rd40];
	mad.lo.s32 	%r354, %r309, %r311, %r354;
	add.s32 	%r355, %r309, %r355;
$L__BB0_53:
	add.s32 	%r162, %r387, 1;
	setp.gt.s32 	%p92, %r387, -2;
	setp.lt.s32 	%p93, %r162, %r189;
	and.pred  	%p94, %p92, %p93;
	and.pred  	%p95, %p1, %p94;
	not.pred 	%p96, %p95;
	@%p96 bra 	$L__BB0_55;
	ld.shared.u32 	%r312, [%r157+4];
	mad.lo.s32 	%r313, %r162, %r185, %r338;
	cvt.s64.s32 	%rd41, %r313;
	add.s64 	%rd42, %rd2, %rd41;
	ld.global.u8 	%r314, [%rd42];
	mad.lo.s32 	%r354, %r312, %r314, %r354;
	add.s32 	%r355, %r312, %r355;
$L__BB0_55:
	add.s32 	%r387, %r387, 2;
	add.s32 	%r386, %r386, 2;
$L__BB0_56:
	and.b32  	%r315, %r188, 1;
	setp.eq.b32 	%p97, %r315, 1;
	not.pred 	%p98, %p97;
	@%p98 bra 	$L__BB0_59;
	setp.gt.s32 	%p99, %r387, -1;
	setp.lt.s32 	%p100, %r387, %r189;
	and.pred  	%p101, %p99, %p100;
	and.pred  	%p102, %p1, %p101;
	not.pred 	%p103, %p102;
	@%p103 bra 	$L__BB0_59;
	shl.b32 	%r316, %r386, 2;
	add.s32 	%r317, %r128, %r316;
	ld.shared.u32 	%r318, [%r317];
	mad.lo.s32 	%r319, %r387, %r185, %r338;
	cvt.s64.s32 	%rd43, %r319;
	add.s64 	%rd44, %rd2, %rd43;
	ld.global.u8 	%r320, [%rd44];
	mad.lo.s32 	%r354, %r318, %r320, %r354;
	add.s32 	%r355, %r318, %r355;
$L__BB0_59:
	add.s32 	%r338, %r338, 1;
	add.s32 	%r337, %r337, 1;
	setp.ne.s32 	%p104, %r337, %r187;
	@%p104 bra 	$L__BB0_19;
$L__BB0_60:
	ld.param.s8 	%rs2, [convolution_param_7];
	setp.eq.s16 	%p105, %rs2, 0;
	@%p105 bra 	$L__BB0_64;
	setp.lt.s32 	%p106, %r355, 1;
	@%p106 bra 	$L__BB0_63;
	div.s32 	%r354, %r354, %r355;
$L__BB0_63:
	mad.lo.s32 	%r321, %r185, %r194, %r2;
	cvt.s64.s32 	%rd45, %r321;
	add.s64 	%rd46, %rd3, %rd45;
	st.global.u8 	[%rd46], %r354;
	bra.uni 	$L__BB0_65;
$L__BB0_64:
	mad.lo.s32 	%r322, %r185, %r194, %r2;
	cvt.s64.s32 	%rd47, %r322;
	add.s64 	%rd48, %rd3, %rd47;
	st.global.u8 	[%rd48], %r354;
$L__BB0_65:
	ret;

}
	// .globl	sobel
.visible .entry sobel(
	.param .u64 .ptr .align 1 sobel_param_0,
	.param .u64 .ptr .align 1 sobel_param_1,
	.param .u64 .ptr .align 1 sobel_param_2,
	.param .u32 sobel_param_3,
	.param .u32 sobel_param_4
)
{
	.reg .pred 	%p<10>;
	.reg .b16 	%rs<5>;
	.reg .b32 	%r<44>;
	.reg .b64 	%rd<24>;
	.reg .b64 	%fd<44>;

	ld.param.u64 	%rd1, [sobel_param_0];
	ld.param.u64 	%rd2, [sobel_param_1];
	ld.param.u64 	%rd3, [sobel_param_2];
	ld.param.u32 	%r5, [sobel_param_3];
	ld.param.u32 	%r6, [sobel_param_4];
	mov.u32 	%r8, %ctaid.x;
	mov.u32 	%r9, %ntid.x;
	mov.u32 	%r10, %tid.x;
	mad.lo.s32 	%r1, %r8, %r9, %r10;
	mov.u32 	%r11, %ctaid.y;
	mov.u32 	%r12, %ntid.y;
	mov.u32 	%r13, %tid.y;
	mad.lo.s32 	%r14, %r11, %r12, %r13;
	add.s32 	%r15, %r5, -3;
	setp.ge.s32 	%p1, %r1, %r15;
	add.s32 	%r16, %r6, -3;
	setp.ge.s32 	%p2, %r14, %r16;
	or.pred  	%p3, %p1, %p2;
	@%p3 bra 	$L__BB1_5;
	setp.lt.s32 	%p4, %r1, 2;
	setp.lt.u32 	%p5, %r14, 2;
	or.pred  	%p6, %p4, %p5;
	@%p6 bra 	$L__BB1_5;
	cvta.to.global.u64 	%rd4, %rd1;
	add.s32 	%r17, %r14, -1;
	mul.lo.s32 	%r18, %r5, %r17;
	cvt.s64.s32 	%rd5, %r18;
	cvt.u64.u32 	%rd6, %r1;
	add.s64 	%rd7, %rd5, %rd6;
	add.s64 	%rd8, %rd4, %rd7;
	ld.global.u8 	%r19, [%rd8+-1];
	ld.global.u8 	%r20, [%rd8+1];
	mul.lo.s32 	%r21, %r5, %r14;
	cvt.s64.s32 	%rd9, %r21;
	add.s64 	%rd10, %rd9, %rd6;
	add.s64 	%rd11, %rd4, %rd10;
	ld.global.u8 	%rs1, [%rd11+-1];
	mul.wide.u16 	%r22, %rs1, 2;
	ld.global.u8 	%rs2, [%rd11+1];
	add.s32 	%r23, %r21, %r5;
	cvt.s64.s32 	%rd12, %r23;
	add.s64 	%rd13, %rd12, %rd6;
	add.s64 	%rd14, %rd4, %rd13;
	ld.global.u8 	%r24, [%rd14+-1];
	ld.global.u8 	%r25, [%rd14+1];
	sub.s32 	%r26, %r19, %r20;
	add.s32 	%r27, %r26, %r22;
	add.s32 	%r28, %r27, %r24;
	mul.wide.u16 	%r29, %rs2, 2;
	add.s32 	%r30, %r29, %r25;
	sub.s32 	%r31, %r28, %r30;
	add.s32 	%r3, %r18, %r1;
	cvt.s64.s32 	%rd15, %r3;
	add.s64 	%rd16, %rd4, %rd15;
	ld.global.u8 	%rs3, [%rd16];
	mul.wide.u16 	%r32, %rs3, 2;
	add.s32 	%r33, %r23, %r1;
	cvt.s64.s32 	%rd17, %r33;
	add.s64 	%rd18, %rd4, %rd17;
	ld.global.u8 	%rs4, [%rd18];
	add.s32 	%r34, %r32, %r19;
	add.s32 	%r35, %r34, %r20;
	mul.wide.u16 	%r36, %rs4, 2;
	add.s32 	%r37, %r36, %r24;
	add.s32 	%r38, %r37, %r25;
	sub.s32 	%r39, %r35, %r38;
	cvt.rn.f64.s32 	%fd5, %r31;
	mul.lo.s32 	%r40, %r39, %r39;
	cvt.rn.f64.u32 	%fd6, %r40;
	fma.rn.f64 	%fd7, %fd5, %fd5, %fd6;
	sqrt.rn.f64 	%fd8, %fd7;
	cvt.rzi.s32.f64 	%r4, %fd8;
	cvt.rn.f64.s32 	%fd9, %r39;
	div.rn.f64 	%fd1, %fd9, %fd5;
	abs.f64 	%fd2, %fd1;
	setp.leu.f64 	%p7, %fd2, 0d3FF0000000000000;
	mov.f64 	%fd43, %fd2;
	@%p7 bra 	$L__BB1_4;
	rcp.approx.ftz.f64 	%fd10, %fd2;
	neg.f64 	%fd11, %fd2;
	fma.rn.f64 	%fd12, %fd11, %fd10, 0d3FF0000000000000;
	fma.rn.f64 	%fd13, %fd12, %fd12, %fd12;
	fma.rn.f64 	%fd14, %fd13, %fd10, %fd10;
	setp.eq.f64 	%p8, %fd2, 0d7FF0000000000000;
	selp.f64 	%fd43, 0d0000000000000000, %fd14, %p8;
$L__BB1_4:
	setp.gt.f64 	%p9, %fd2, 0d3FF0000000000000;
	mul.f64 	%fd15, %fd43, %fd43;
	fma.rn.f64 	%fd16, %fd15, 0dBEF53E1D2A25FF7E, 0d3F2D3B63DBB65B49;
	fma.rn.f64 	%fd17, %fd16, %fd15, 0dBF5312788DDE082E;
	fma.rn.f64 	%fd18, %fd17, %fd15, 0d3F6F9690C8249315;
	fma.rn.f64 	%fd19, %fd18, %fd15, 0dBF82CF5AABC7CF0D;
	fma.rn.f64 	%fd20, %fd19, %fd15, 0d3F9162B0B2A3BFDE;
	fma.rn.f64 	%fd21, %fd20, %fd15, 0dBF9A7256FEB6FC6B;
	fma.rn.f64 	%fd22, %fd21, %fd15, 0d3FA171560CE4A489;
	fma.rn.f64 	%fd23, %fd22, %fd15, 0dBFA4F44D841450E4;
	fma.rn.f64 	%fd24, %fd23, %fd15, 0d3FA7EE3D3F36BB95;
	fma.rn.f64 	%fd25, %fd24, %fd15, 0dBFAAD32AE04A9FD1;
	fma.rn.f64 	%fd26, %fd25, %fd15, 0d3FAE17813D66954F;
	fma.rn.f64 	%fd27, %fd26, %fd15, 0dBFB11089CA9A5BCD;
	fma.rn.f64 	%fd28, %fd27, %fd15, 0d3FB3B12B2DB51738;
	fma.rn.f64 	%fd29, %fd28, %fd15, 0dBFB745D022F8DC5C;
	fma.rn.f64 	%fd30, %fd29, %fd15, 0d3FBC71C709DFE927;
	fma.rn.f64 	%fd31, %fd30, %fd15, 0dBFC2492491FA1744;
	fma.rn.f64 	%fd32, %fd31, %fd15, 0d3FC99999999840D2;
	fma.rn.f64 	%fd33, %fd32, %fd15, 0dBFD555555555544C;
	mul.f64 	%fd34, %fd15, %fd33;
	fma.rn.f64 	%fd35, %fd34, %fd43, %fd43;
	mov.f64 	%fd36, 0d3FF921FB54442D18;
	sub.f64 	%fd37, %fd36, %fd35;
	selp.f64 	%fd38, %fd37, %fd35, %p9;
	copysign.f64 	%fd39, %fd1, %fd38;
	cvt.rzi.s32.f64 	%r41, %fd39;
	add.s32 	%r42, %r3, %r5;
	cvt.s64.s32 	%rd19, %r42;
	cvta.to.global.u64 	%rd20, %rd2;
	add.s64 	%rd21, %rd20, %rd19;
	st.global.u8 	[%rd21], %r4;
	cvt.rn.f64.s32 	%fd40, %r41;
	mul.f64 	%fd41, %fd40, 0d4066800000000000;
	div.rn.f64 	%fd42, %fd41, 0d400921FB54442EEA;
	cvt.rzi.u32.f64 	%r43, %fd42;
	cvta.to.global.u64 	%rd22, %rd3;
	add.s64 	%rd23, %rd22, %rd19;
	st.global.u8 	[%rd23], %r43;
$L__BB1_5:
	ret;

}
	// .globl	to_gray
.visible .entry to_gray(
	.param .u64 .ptr .align 1 to_gray_param_0,
	.param .u64 .ptr .align 1 to_gray_param_1,
	.param .u64 .ptr .align 1 to_gray_param_2,
	.param .u64 .ptr .align 1 to_gray_param_3,
	.param .u32 to_gray_param_4,
	.param .u32 to_gray_param_5
)
{
	.reg .pred 	%p<4>;
	.reg .b16 	%rs<4>;
	.reg .b32 	%r<19>;
	.reg .b64 	%rd<14>;
	.reg .b64 	%fd<7>;

	ld.param.u64 	%rd1, [to_gray_param_0];
	ld.param.u64 	%rd2, [to_gray_param_1];
	ld.param.u64 	%rd3, [to_gray_param_2];
	ld.param.u64 	%rd4, [to_gray_param_3];
	ld.param.u32 	%r3, [to_gray_param_4];
	ld.param.u32 	%r4, [to_gray_param_5];
	mov.u32 	%r6, %ctaid.x;
	mov.u32 	%r7, %ntid.x;
	mov.u32 	%r8, %tid.x;
	mad.lo.s32 	%r1, %r6, %r7, %r8;
	mov.u32 	%r9, %ctaid.y;
	mov.u32 	%r10, %ntid.y;
	mov.u32 	%r11, %tid.y;
	mad.lo.s32 	%r12, %r9, %r10, %r11;
	setp.ge.s32 	%p1, %r1, %r3;
	setp.ge.s32 	%p2, %r12, %r4;
	or.pred  	%p3, %p1, %p2;
	@%p3 bra 	$L__BB2_2;
	cvta.to.global.u64 	%rd5, %rd1;
	cvta.to.global.u64 	%rd6, %rd2;
	cvta.to.global.u64 	%rd7, %rd3;
	cvta.to.global.u64 	%rd8, %rd4;
	mad.lo.s32 	%r13, %r3, %r12, %r1;
	cvt.s64.s32 	%rd9, %r13;
	add.s64 	%rd10, %rd5, %rd9;
	ld.global.u8 	%rs1, [%rd10];
	cvt.rn.f64.u16 	%fd1, %rs1;
	mul.f64 	%fd2, %fd1, 0d3FD3212D77318FC5;
	cvt.rzi.s32.f64 	%r14, %fd2;
	add.s64 	%rd11, %rd6, %rd9;
	ld.global.u8 	%rs2, [%rd11];
	cvt.rn.f64.u16 	%fd3, %rs2;
	mul.f64 	%fd4, %fd3, 0d3FE2C8B439581062;
	cvt.rzi.s32.f64 	%r15, %fd4;
	add.s64 	%rd12, %rd7, %rd9;
	ld.global.u8 	%rs3, [%rd12];
	cvt.rn.f64.u16 	%fd5, %rs3;
	mul.f64 	%fd6, %fd5, 0d3FBD2F1A9FBE76C9;
	cvt.rzi.s32.f64 	%r16, %fd6;
	add.s32 	%r17, %r15, %r14;
	add.s32 	%r18, %r17, %r16;
	add.s64 	%rd13, %rd8, %rd9;
	st.global.u8 	[%rd13], %r18;
$L__BB2_2:
	ret;

}
	// .globl	get_magnitude
.visible .entry get_magnitude(
	.param .u64 .ptr .align 1 get_magnitude_param_0,
	.param .u64 .ptr .align 1 get_magnitude_param_1,
	.param .u64 .ptr .align 1 get_magnitude_param_2,
	.param .u32 get_magnitude_param_3,
	.param .u32 get_magnitude_param_4
)
{
	.reg .pred 	%p<4>;
	.reg .b16 	%rs<3>;
	.reg .b32 	%r<16>;
	.reg .b32 	%f<5>;
	.reg .b64 	%rd<11>;

	ld.param.u64 	%rd1, [get_magnitude_param_0];
	ld.param.u64 	%rd2, [get_magnitude_param_1];
	ld.param.u64 	%rd3, [get_magnitude_param_2];
	ld.param.u32 	%r3, [get_magnitude_param_3];
	ld.param.u32 	%r4, [get_magnitude_param_4];
	mov.u32 	%r6, %ctaid.x;
	mov.u32 	%r7, %ntid.x;
	mov.u32 	%r8, %tid.x;
	mad.lo.s32 	%r1, %r6, %r7, %r8;
	mov.u32 	%r9, %ctaid.y;
	mov.u32 	%r10, %ntid.y;
	mov.u32 	%r11, %tid.y;
	mad.lo.s32 	%r12, %r9, %r10, %r11;
	setp.ge.s32 	%p1, %r1, %r3;
	setp.ge.s32 	%p2, %r12, %r4;
	or.pred  	%p3, %p1, %p2;
	@%p3 bra 	$L__BB3_2;
	cvta.to.global.u64 	%rd4, %rd1;
	cvta.to.global.u64 	%rd5, %rd2;
	cvta.to.global.u64 	%rd6, %rd3;
	mad.lo.s32 	%r13, %r3, %r12, %r1;
	cvt.s64.s32 	%rd7, %r13;
	add.s64 	%rd8, %rd4, %rd7;
	ld.global.u8 	%rs1, [%rd8];
	add.s64 	%rd9, %rd5, %rd7;
	ld.global.u8 	%rs2, [%rd9];
	cvt.rn.f32.u16 	%f1, %rs1;
	mul.wide.u16 	%r14, %rs2, %rs2;
	cvt.rn.f32.u32 	%f2, %r14;
	fma.rn.f32 	%f3, %f1, %f1, %f2;
	sqrt.rn.f32 	%f4, %f3;
	cvt.rzi.s32.f32 	%r15, %f4;
	add.s64 	%rd10, %rd6, %rd7;
	st.global.u8 	[%rd10], %r15;
$L__BB3_2:
	ret;

}


// ===== COMPILED SASS (sm_100) =====

	.target	sm_100

	.elftype	@"ET_EXEC"


//--------------------- .note.nv.tkinfo           --------------------------
	.section	.note.nv.tkinfo,"",@"SHT_NOTE"
	.sectionflags	@"SHF_NOTE_NV_TKINFO"
	.tkinfo
        /*0018*/ 	.word	0x00000002
        /*0030*/ 	.string	""
        /*0030*/ 	.string	"ptxas"
        /*0030*/ 	.string	"Cuda compilation tools, release 13.0, V13.0.88"
        /*0030*/ 	.string	"Build cuda_13.0.r13.0/compiler.36424714_0"
        /*0030*/ 	.string	"-arch sm_100 -m 64 "



//--------------------- .note.nv.cuinfo           --------------------------
	.section	.note.nv.cuinfo,"",@"SHT_NOTE"
	.sectionflags	@"SHF_NOTE_NV_CUINFO"
        /*0018*/ 	.short	0x0002
        /*001a*/ 	.short	0x0064
        /*001c*/ 	.short	0x0082
	.zero		2


//--------------------- .nv.info                  --------------------------
	.section	.nv.info,"",@"SHT_CUDA_INFO"
	.align	4


	//----- nvinfo : EIATTR_REGCOUNT
	.align		4
        /*0000*/ 	.byte	0x04, 0x2f
        /*0002*/ 	.short	(.L_1 - .L_0)
	.align		4
.L_0:
        /*0004*/ 	.word	index@(convolution)
        /*0008*/ 	.word	0x00000020


	//----- nvinfo : EIATTR_FRAME_SIZE
	.align		4
.L_1:
        /*000c*/ 	.byte	0x04, 0x11
        /*000e*/ 	.short	(.L_3 - .L_2)
	.align		4
.L_2:
        /*0010*/ 	.word	index@(convolution)
        /*0014*/ 	.word	0x00000000


	//----- nvinfo : EIATTR_REGCOUNT
	.align		4
.L_3:
        /*0018*/ 	.byte	0x04, 0x2f
        /*001a*/ 	.short	(.L_5 - .L_4)
	.align		4
.L_4:
        /*001c*/ 	.word	index@(sobel)
        /*0020*/ 	.word	0x0000001b


	//----- nvinfo : EIATTR_FRAME_SIZE
	.align		4
.L_5:
        /*0024*/ 	.byte	0x04, 0x11
        /*0026*/ 	.short	(.L_7 - .L_6)
	.align		4
.L_6:
        /*0028*/ 	.word	index@($__internal_2_$__cuda_sm20_dsqrt_rn_f64_mediumpath_v1)
        /*002c*/ 	.word	0x00000000


	//----- nvinfo : EIATTR_FRAME_SIZE
	.align		4
.L_7:
        /*0030*/ 	.byte	0x04, 0x11
        /*0032*/ 	.short	(.L_9 - .L_8)
	.align		4
.L_8:
        /*0034*/ 	.word	index@($__internal_1_$__cuda_sm20_div_rn_f64_full)
        /*0038*/ 	.word	0x00000000


	//----- nvinfo : EIATTR_FRAME_SIZE
	.align		4
.L_9:
        /*003c*/ 	.byte	0x04, 0x11
        /*003e*/ 	.short	(.L_11 - .L_10)
	.align		4
.L_10:
        /*0040*/ 	.word	index@(sobel)
        /*0044*/ 	.word	0x00000000


	//----- nvinfo : EIATTR_REGCOUNT
	.align		4
.L_11:
        /*0048*/ 	.byte	0x04, 0x2f
        /*004a*/ 	.short	(.L_13 - .L_12)
	.align		4
.L_12:
        /*004c*/ 	.word	index@(to_gray)
        /*0050*/ 	.word	0x00000011


	//----- nvinfo : EIATTR_FRAME_SIZE
	.align		4
.L_13:
        /*0054*/ 	.byte	0x04, 0x11
        /*0056*/ 	.short	(.L_15 - .L_14)
	.align		4
.L_14:
        /*0058*/ 	.word	index@(to_gray)
        /*005c*/ 	.word	0x00000000


	//----- nvinfo : EIATTR_REGCOUNT
	.align		4
.L_15:
        /*0060*/ 	.byte	0x04, 0x2f
        /*0062*/ 	.short	(.L_17 - .L_16)
	.align		4
.L_16:
        /*0064*/ 	.word	index@(get_magnitude)
        /*0068*/ 	.word	0x0000000c


	//----- nvinfo : EIATTR_FRAME_SIZE
	.align		4
.L_17:
        /*006c*/ 	.byte	0x04, 0x11
        /*006e*/ 	.short	(.L_19 - .L_18)
	.align		4
.L_18:
        /*0070*/ 	.word	index@($__internal_0_$__cuda_sm20_sqrt_rn_f32_slowpath)
        /*0074*/ 	.word	0x00000000


	//----- nvinfo : EIATTR_FRAME_SIZE
	.align		4
.L_19:
        /*0078*/ 	.byte	0x04, 0x11
        /*007a*/ 	.short	(.L_21 - .L_20)
	.align		4
.L_20:
        /*007c*/ 	.word	index@(get_magnitude)
        /*0080*/ 	.word	0x00000000


	//----- nvinfo : EIATTR_MIN_STACK_SIZE
	.align		4
.L_21:
        /*0084*/ 	.byte	0x04, 0x12
        /*0086*/ 	.short	(.L_23 - .L_22)
	.align		4
.L_22:
        /*0088*/ 	.word	index@(get_magnitude)
        /*008c*/ 	.word	0x00000000


	//----- nvinfo : EIATTR_MIN_STACK_SIZE
	.align		4
.L_23:
        /*0090*/ 	.byte	0x04, 0x12
        /*0092*/ 	.short	(.L_25 - .L_24)
	.align		4
.L_24:
        /*0094*/ 	.word	index@(to_gray)
        /*0098*/ 	.word	0x00000000


	//----- nvinfo : EIATTR_MIN_STACK_SIZE
	.align		4
.L_25:
        /*009c*/ 	.byte	0x04, 0x12
        /*009e*/ 	.short	(.L_27 - .L_26)
	.align		4
.L_26:
        /*00a0*/ 	.word	index@(sobel)
        /*00a4*/ 	.word	0x00000000


	//----- nvinfo : EIATTR_MIN_STACK_SIZE
	.align		4
.L_27:
        /*00a8*/ 	.byte	0x04, 0x12
        /*00aa*/ 	.short	(.L_29 - .L_28)
	.align		4
.L_28:
        /*00ac*/ 	.word	index@(convolution)
        /*00b0*/ 	.word	0x00000000
.L_29:


//--------------------- .nv.compat                --------------------------
	.section	.nv.compat,"",@"SHT_CUDA_COMPAT_INFO"
	.align	4
        /*0000*/ 	.byte	0x02, 0x09, 0x00, 0x00, 0x02, 0x02, 0x01, 0x00, 0x02, 0x05, 0x05, 0x00, 0x03, 0x07, 0x01, 0x01
        /*0010*/ 	.byte	0x02, 0x03, 0x00, 0x00, 0x02, 0x06, 0x01, 0x00, 0x04, 0x0b, 0x08, 0x00, 0x01, 0x00, 0x00, 0x00
        /*0020*/ 	.byte	0x00, 0x00, 0x00, 0x00


//--------------------- .nv.info.get_magnitude    --------------------------
	.section	.nv.info.get_magnitude,"",@"SHT_CUDA_INFO"
	.sectionflags	@""
	.align	4


	//----- nvinfo : EIATTR_CUDA_API_VERSION
	.align		4
        /*0000*/ 	.byte	0x04, 0x37
        /*0002*/ 	.short	(.L_31 - .L_30)
.L_30:
        /*0004*/ 	.word	0x00000082


	//----- nvinfo : EIATTR_KPARAM_INFO
	.align		4
.L_31:
        /*0008*/ 	.byte	0x04, 0x17
        /*000a*/ 	.short	(.L_33 - .L_32)
.L_32:
        /*000c*/ 	.word	0x00000000
        /*0010*/ 	.short	0x0004
        /*0012*/ 	.short	0x001c
        /*0014*/ 	.byte	0x00, 0xf0, 0x11, 0x00


	//----- nvinfo : EIATTR_KPARAM_INFO
	.align		4
.L_33:
        /*0018*/ 	.byte	0x04, 0x17
        /*001a*/ 	.short	(.L_35 - .L_34)
.L_34:
        /*001c*/ 	.word	0x00000000
        /*0020*/ 	.short	0x0003
        /*0022*/ 	.short	0x0018
        /*0024*/ 	.byte	0x00, 0xf0, 0x11, 0x00


	//----- nvinfo : EIATTR_KPARAM_INFO
	.align		4
.L_35:
        /*0028*/ 	.byte	0x04, 0x17
        /*002a*/ 	.short	(.L_37 - .L_36)
.L_36:
        /*002c*/ 	.word	0x00000000
        /*0030*/ 	.short	0x0002
        /*0032*/ 	.short	0x0010
        /*0034*/ 	.byte	0x00, 0xf5, 0x21, 0x00


	//----- nvinfo : EIATTR_KPARAM_INFO
	.align		4
.L_37:
        /*0038*/ 	.byte	0x04, 0x17
        /*003a*/ 	.short	(.L_39 - .L_38)
.L_38:
        /*003c*/ 	.word	0x00000000
        /*0040*/ 	.short	0x0001
        /*0042*/ 	.short	0x0008
        /*0044*/ 	.byte	0x00, 0xf5, 0x21, 0x00


	//----- nvinfo : EIATTR_KPARAM_INFO
	.align		4
.L_39:
        /*0048*/ 	.byte	0x04, 0x17
        /*004a*/ 	.short	(.L_41 - .L_40)
.L_40:
        /*004c*/ 	.word	0x00000000
        /*0050*/ 	.short	0x0000
        /*0052*/ 	.short	0x0000
        /*0054*/ 	.byte	0x00, 0xf5, 0x21, 0x00


	//----- nvinfo : EIATTR_SPARSE_MMA_MASK
	.align		4
.L_41:
        /*0058*/ 	.byte	0x03, 0x50
        /*005a*/ 	.short	0x0000


	//----- nvinfo : EIATTR_MAXREG_COUNT
	.align		4
        /*005c*/ 	.byte	0x03, 0x1b
        /*005e*/ 	.short	0x00ff


	//----- nvinfo : EIATTR_MERCURY_ISA_VERSION
	.align		4
        /*0060*/ 	.byte	0x03, 0x5f
        /*0062*/ 	.short	0x0101


	//----- nvinfo : EIATTR_VRC_CTA_INIT_COUNT
	.align		4
        /*0064*/ 	.byte	0x02, 0x4a
	.zero		1
	.zero		1


	//----- nvinfo : EIATTR_EXIT_INSTR_OFFSETS
	.align		4
        /*0068*/ 	.byte	0x04, 0x1c
        /*006a*/ 	.short	(.L_43 - .L_42)


	//   ....[0]....
.L_42:
        /*006c*/ 	.word	0x000000c0


	//   ....[1]....
        /*0070*/ 	.word	0x000002e0


	//----- nvinfo : EIATTR_CRS_STACK_SIZE
	.align		4
.L_43:
        /*0074*/ 	.byte	0x04, 0x1e
        /*0076*/ 	.short	(.L_45 - .L_44)
.L_44:
        /*0078*/ 	.word	0x00000000


	//----- nvinfo : EIATTR_CBANK_PARAM_SIZE
	.align		4
.L_45:
        /*007c*/ 	.byte	0x03, 0x19
        /*007e*/ 	.short	0x0020


	//----- nvinfo : EIATTR_PARAM_CBANK
	.align		4
        /*0080*/ 	.byte	0x04, 0x0a
        /*0082*/ 	.short	(.L_47 - .L_46)
	.align		4
.L_46:
        /*0084*/ 	.word	index@(.nv.constant0.get_magnitude)
        /*0088*/ 	.short	0x0380
        /*008a*/ 	.short	0x0020


	//----- nvinfo : EIATTR_SW_WAR
	.align		4
.L_47:
        /*008c*/ 	.byte	0x04, 0x36
        /*008e*/ 	.short	(.L_49 - .L_48)
.L_48:
        /*0090*/ 	.word	0x00000008
.L_49:


//--------------------- .nv.info.to_gray          --------------------------
	.section	.nv.info.to_gray,"",@"SHT_CUDA_INFO"
	.sectionflags	@""
	.align	4


	//----- nvinfo : EIATTR_CUDA_API_VERSION
	.align		4
        /*0000*/ 	.byte	0x04, 0x37
        /*0002*/ 	.short	(.L_51 - .L_50)
.L_50:
        /*0004*/ 	.word	0x00000082


	//----- nvinfo : EIATTR_KPARAM_INFO
	.align		4
.L_51:
        /*0008*/ 	.byte	0x04, 0x17
        /*000a*/ 	.short	(.L_53 - .L_52)
.L_52:
        /*000c*/ 	.word	0x00000000
        /*0010*/ 	.short	0x0005
        /*0012*/ 	.short	0x0024
        /*0014*/ 	.byte	0x00, 0xf0, 0x11, 0x00


	//----- nvinfo : EIATTR_KPARAM_INFO
	.align		4
.L_53:
        /*0018*/ 	.byte	0x04, 0x17
        /*001a*/ 	.short	(.L_55 - .L_54)
.L_54:
        /*001c*/ 	.word	0x00000000
        /*0020*/ 	.short	0x0004
        /*0022*/ 	.short	0x0020
        /*0024*/ 	.byte	0x00, 0xf0, 0x11, 0x00


	//----- nvinfo : EIATTR_KPARAM_INFO
	.align		4
.L_55:
        /*0028*/ 	.byte	0x04, 0x17
        /*002a*/ 	.short	(.L_57 - .L_56)
.L_56:
        /*002c*/ 	.word	0x00000000
        /*0030*/ 	.short	0x0003
        /*0032*/ 	.short	0x0018
        /*0034*/ 	.byte	0x00, 0xf5, 0x21, 0x00


	//----- nvinfo : EIATTR_KPARAM_INFO
	.align		4
.L_57:
        /*0038*/ 	.byte	0x04, 0x17
        /*003a*/ 	.short	(.L_59 - .L_58)
.L_58:
        /*003c*/ 	.word	0x00000000
        /*0040*/ 	.short	0x0002
        /*0042*/ 	.short	0x0010
        /*0044*/ 	.byte	0x00, 0xf5, 0x21, 0x00


	//----- nvinfo : EIATTR_KPARAM_INFO
	.align		4
.L_59:
        /*0048*/ 	.byte	0x04, 0x17
        /*004a*/ 	.short	(.L_61 - .L_60)
.L_60:
        /*004c*/ 	.word	0x00000000
        /*0050*/ 	.short	0x0001
        /*0052*/ 	.short	0x0008
        /*0054*/ 	.byte	0x00, 0xf5, 0x21, 0x00


	//----- nvinfo : EIATTR_KPARAM_INFO
	.align		4
.L_61:
        /*0058*/ 	.byte	0x04, 0x17
        /*005a*/ 	.short	(.L_63 - .L_62)
.L_62:
        /*005c*/ 	.word	0x00000000
        /*0060*/ 	.short	0x0000
        /*0062*/ 	.short	0x0000
        /*0064*/ 	.byte	0x00, 0xf5, 0x21, 0x00


	//----- nvinfo : EIATTR_SPARSE_MMA_MASK
	.align		4
.L_63:
        /*0068*/ 	.byte	0x03, 0x50
        /*006a*/ 	.short	0x0000


	//----- nvinfo : EIATTR_MAXREG_COUNT
	.align		4
        /*006c*/ 	.byte	0x03, 0x1b
        /*006e*/ 	.short	0x00ff


	//----- nvinfo : EIATTR_MERCURY_ISA_VERSION
	.align		4
        /*0070*/ 	.byte	0x03, 0x5f
        /*0072*/ 	.short	0x0101


	//----- nvinfo : EIATTR_VRC_CTA_INIT_COUNT
	.align		4
        /*0074*/ 	.byte	0x02, 0x4a
	.zero		1
	.zero		1


	//----- nvinfo : EIATTR_EXIT_INSTR_OFFSETS
	.align		4
        /*0078*/ 	.byte	0x04, 0x1c
        /*007a*/ 	.short	(.L_65 - .L_64)


	//   ....[0]....
.L_64:
        /*007c*/ 	.word	0x000000c0


	//   ....[1]....
        /*0080*/ 	.word	0x000002e0


	//----- nvinfo : EIATTR_CBANK_PARAM_SIZE
	.align		4
.L_65:
        /*0084*/ 	.byte	0x03, 0x19
        /*0086*/ 	.short	0x0028


	//----- nvinfo : EIATTR_PARAM_CBANK
	.align		4
        /*0088*/ 	.byte	0x04, 0x0a
        /*008a*/ 	.short	(.L_67 - .L_66)
	.align		4
.L_66:
        /*008c*/ 	.word	index@(.nv.constant0.to_gray)
        /*0090*/ 	.short	0x0380
        /*0092*/ 	.short	0x0028


	//----- nvinfo : EIATTR_SW_WAR
	.align		4
.L_67:
        /*0094*/ 	.byte	0x04, 0x36
        /*0096*/ 	.short	(.L_69 - .L_68)
.L_68:
        /*0098*/ 	.word	0x00000008
.L_69:


//--------------------- .nv.info.sobel            --------------------------
	.section	.nv.info.sobel,"",@"SHT_CUDA_INFO"
	.sectionflags	@""
	.align	4


	//----- nvinfo : EIATTR_CUDA_API_VERSION
	.align		4
        /*0000*/ 	.byte	0x04, 0x37
        /*0002*/ 	.short	(.L_71 - .L_70)
.L_70:
        /*0004*/ 	.word	0x00000082


	//----- nvinfo : EIATTR_KPARAM_INFO
	.align		4
.L_71:
        /*0008*/ 	.byte	0x04, 0x17
        /*000a*/ 	.short	(.L_73 - .L_72)
.L_72:
        /*000c*/ 	.word	0x00000000
        /*0010*/ 	.short	0x0004
        /*0012*/ 	.short	0x001c
        /*0014*/ 	.byte	0x00, 0xf0, 0x11, 0x00


	//----- nvinfo : EIATTR_KPARAM_INFO
	.align		4
.L_73:
        /*0018*/ 	.byte	0x04, 0x17
        /*001a*/ 	.short	(.L_75 - .L_74)
.L_74:
        /*001c*/ 	.word	0x00000000
        /*0020*/ 	.short	0x0003
        /*0022*/ 	.short	0x0018
        /*0024*/ 	.byte	0x00, 0xf0, 0x11, 0x00


	//----- nvinfo : EIATTR_KPARAM_INFO
	.align		4
.L_75:
        /*0028*/ 	.byte	0x04, 0x17
        /*002a*/ 	.short	(.L_77 - .L_76)
.L_76:
        /*002c*/ 	.word	0x00000000
        /*0030*/ 	.short	0x0002
        /*0032*/ 	.short	0x0010
        /*0034*/ 	.byte	0x00, 0xf5, 0x21, 0x00


	//----- nvinfo : EIATTR_KPARAM_INFO
	.align		4
.L_77:
        /*0038*/ 	.byte	0x04, 0x17
        /*003a*/ 	.short	(.L_79 - .L_78)
.L_78:
        /*003c*/ 	.word	0x00000000
        /*0040*/ 	.short	0x0001
        /*0042*/ 	.short	0x0008
        /*0044*/ 	.byte	0x00, 0xf5, 0x21, 0x00


	//----- nvinfo : EIATTR_KPARAM_INFO
	.align		4
.L_79:
        /*0048*/ 	.byte	0x04, 0x17
        /*004a*/ 	.short	(.L_81 - .L_80)
.L_80:
        /*004c*/ 	.word	0x00000000
        /*0050*/ 	.short	0x0000
        /*0052*/ 	.short	0x0000
        /*0054*/ 	.byte	0x00, 0xf5, 0x21, 0x00


	//----- nvinfo : EIATTR_SPARSE_MMA_MASK
	.align		4
.L_81:
        /*0058*/ 	.byte	0x03, 0x50
        /*005a*/ 	.short	0x0000


	//----- nvinfo : EIATTR_MAXREG_COUNT
	.align		4
        /*005c*/ 	.byte	0x03, 0x1b
        /*005e*/ 	.short	0x00ff


	//----- nvinfo : EIATTR_MERCURY_ISA_VERSION
	.align		4
        /*0060*/ 	.byte	0x03, 0x5f
        /*0062*/ 	.short	0x0101


	//----- nvinfo : EIATTR_VRC_CTA_INIT_COUNT
	.align		4
        /*0064*/ 	.byte	0x02, 0x4a
	.zero		1
	.zero		1


	//----- nvinfo : EIATTR_EXIT_INSTR_OFFSETS
	.align		4
        /*0068*/ 	.byte	0x04, 0x1c
        /*006a*/ 	.short	(.L_83 - .L_82)


	//   ....[0]....
.L_82:
        /*006c*/ 	.word	0x000000e0


	//   ....[1]....
        /*0070*/ 	.word	0x00000110


	//   ....[2]....
        /*0074*/ 	.word	0x00000da0


	//----- nvinfo : EIATTR_CRS_STACK_SIZE
	.align		4
.L_83:
        /*0078*/ 	.byte	0x04, 0x1e
        /*007a*/ 	.short	(.L_85 - .L_84)
.L_84:
        /*007c*/ 	.word	0x00000000


	//----- nvinfo : EIATTR_CBANK_PARAM_SIZE
	.align		4
.L_85:
        /*0080*/ 	.byte	0x03, 0x19
        /*0082*/ 	.short	0x0020


	//----- nvinfo : EIATTR_PARAM_CBANK
	.align		4
        /*0084*/ 	.byte	0x04, 0x0a
        /*0086*/ 	.short	(.L_87 - .L_86)
	.align		4
.L_86:
        /*0088*/ 	.word	index@(.nv.constant0.sobel)
        /*008c*/ 	.short	0x0380
        /*008e*/ 	.short	0x0020


	//----- nvinfo : EIATTR_SW_WAR
	.align		4
.L_87:
        /*0090*/ 	.byte	0x04, 0x36
        /*0092*/ 	.short	(.L_89 - .L_88)
.L_88:
        /*0094*/ 	.word	0x00000008
.L_89:


//--------------------- .nv.info.convolution      --------------------------
	.section	.nv.info.convolution,"",@"SHT_CUDA_INFO"
	.sectionflags	@""
	.align	4


	//----- nvinfo : EIATTR_CUDA_API_VERSION
	.align		4
        /*0000*/ 	.byte	0x04, 0x37
        /*0002*/ 	.short	(.L_91 - .L_90)
.L_90:
        /*0004*/ 	.word	0x00000082


	//----- nvinfo : EIATTR_KPARAM_INFO
	.align		4
.L_91:
        /*0008*/ 	.byte	0x04, 0x17
        /*000a*/ 	.short	(.L_93 - .L_92)
.L_92:
        /*000c*/ 	.word	0x00000000
        /*0010*/ 	.short	0x0007
        /*0012*/ 	.short	0x0028
        /*0014*/ 	.byte	0x00, 0xf0, 0x05, 0x00


	//----- nvinfo : EIATTR_KPARAM_INFO
	.align		4
.L_93:
        /*0018*/ 	.byte	0x04, 0x17
        /*001a*/ 	.short	(.L_95 - .L_94)
.L_94:
        /*001c*/ 	.word	0x00000000
        /*0020*/ 	.short	0x0006
        /*0022*/ 	.short	0x0020
        /*0024*/ 	.byte	0x00, 0xf5, 0x21, 0x00


	//----- nvinfo : EIATTR_KPARAM_INFO
	.align		4
.L_95:
        /*0028*/ 	.byte	0x04, 0x17
        /*002a*/ 	.short	(.L_97 - .L_96)
.L_96:
        /*002c*/ 	.word	0x00000000
        /*0030*/ 	.short	0x0005
        /*0032*/ 	.short	0x001c
        /*0034*/ 	.byte	0x00, 0xf0, 0x11, 0x00


	//----- nvinfo : EIATTR_KPARAM_INFO
	.align		4
.L_97:
        /*0038*/ 	.byte	0x04, 0x17
        /*003a*/ 	.short	(.L_99 - .L_98)
.L_98:
        /*003c*/ 	.word	0x00000000
        /*0040*/ 	.short	0x0004
        /*0042*/ 	.short	0x0018
        /*0044*/ 	.byte	0x00, 0xf0, 0x11, 0x00


	//----- nvinfo : EIATTR_KPARAM_INFO
	.align		4
.L_99:
        /*0048*/ 	.byte	0x04, 0x17
        /*004a*/ 	.short	(.L_101 - .L_100)
.L_100:
        /*004c*/ 	.word	0x00000000
        /*0050*/ 	.short	0x0003
        /*0052*/ 	.short	0x0010
        /*0054*/ 	.byte	0x00, 0xf5, 0x21, 0x00


	//----- nvinfo : EIATTR_KPARAM_INFO
	.align		4
.L_101:
        /*0058*/ 	.byte	0x04, 0x17
        /*005a*/ 	.short	(.L_103 - .L_102)
.L_102:
        /*005c*/ 	.word	0x00000000
        /*0060*/ 	.short	0x0002
        /*0062*/ 	.short	0x000c
        /*0064*/ 	.byte	0x00, 0xf0, 0x11, 0x00


	//----- nvinfo : EIATTR_KPARAM_INFO
	.align		4
.L_103:
        /*0068*/ 	.byte	0x04, 0x17
        /*006a*/ 	.short	(.L_105 - .L_104)
.L_104:
        /*006c*/ 	.word	0x00000000
        /*0070*/ 	.short	0x0001
        /*0072*/ 	.short	0x0008
        /*0074*/ 	.byte	0x00, 0xf0, 0x11, 0x00


	//----- nvinfo : EIATTR_KPARAM_INFO
	.align		4
.L_105:
        /*0078*/ 	.byte	0x04, 0x17
        /*007a*/ 	.short	(.L_107 - .L_106)
.L_106:
        /*007c*/ 	.word	0x00000000
        /*0080*/ 	.short	0x0000
        /*0082*/ 	.short	0x0000
        /*0084*/ 	.byte	0x00, 0xf5, 0x21, 0x00


	//----- nvinfo : EIATTR_SPARSE_MMA_MASK
	.align		4
.L_107:
        /*0088*/ 	.byte	0x03, 0x50
        /*008a*/ 	.short	0x0000


	//----- nvinfo : EIATTR_MAXREG_COUNT
	.align		4
        /*008c*/ 	.byte	0x03, 0x1b
        /*008e*/ 	.short	0x00ff


	//----- nvinfo : EIATTR_NUM_BARRIERS
	.align		4
        /*0090*/ 	.byte	0x02, 0x4c
        /*0092*/ 	.byte	0x01
	.zero		1


	//----- nvinfo : EIATTR_MERCURY_ISA_VERSION
	.align		4
        /*0094*/ 	.byte	0x03, 0x5f
        /*0096*/ 	.short	0x0101


	//----- nvinfo : EIATTR_VRC_CTA_INIT_COUNT
	.align		4
        /*0098*/ 	.byte	0x02, 0x4a
	.zero		1
	.zero		1


	//----- nvinfo : EIATTR_EXIT_INSTR_OFFSETS
	.align		4
        /*009c*/ 	.byte	0x04, 0x1c
        /*009e*/ 	.short	(.L_109 - .L_108)


	//   ....[0]....
.L_108:
        /*00a0*/ 	.word	0x000000d0


	//   ....[1]....
        /*00a4*/ 	.word	0x00001bb0


	//   ....[2]....
        /*00a8*/ 	.word	0x00001c20


	//----- nvinfo : EIATTR_CRS_STACK_SIZE
	.align		4
.L_109:
        /*00ac*/ 	.byte	0x04, 0x1e
        /*00ae*/ 	.short	(.L_111 - .L_110)
.L_110:
        /*00b0*/ 	.word	0x00000000


	//----- nvinfo : EIATTR_CBANK_PARAM_SIZE
	.align		4
.L_111:
        /*00b4*/ 	.byte	0x03, 0x19
        /*00b6*/ 	.short	0x0029


	//----- nvinfo : EIATTR_PARAM_CBANK
	.align		4
        /*00b8*/ 	.byte	0x04, 0x0a
        /*00ba*/ 	.short	(.L_113 - .L_112)
	.align		4
.L_112:
        /*00bc*/ 	.word	index@(.nv.constant0.convolution)
        /*00c0*/ 	.short	0x0380
        /*00c2*/ 	.short	0x0029


	//----- nvinfo : EIATTR_SW_WAR
	.align		4
.L_113:
        /*00c4*/ 	.byte	0x04, 0x36
        /*00c6*/ 	.short	(.L_115 - .L_114)
.L_114:
        /*00c8*/ 	.word	0x00000008
.L_115:


//--------------------- .nv.callgraph             --------------------------
	.section	.nv.callgraph,"",@"SHT_CUDA_CALLGRAPH"
	.align	4
	.sectionentsize	8
	.align		4
        /*0000*/ 	.word	0x00000000
	.align		4
        /*0004*/ 	.word	0xffffffff
	.align		4
        /*0008*/ 	.word	0x00000000
	.align		4
        /*000c*/ 	.word	0xfffffffe
	.align		4
        /*0010*/ 	.word	0x00000000
	.align		4
        /*0014*/ 	.word	0xfffffffd
	.align		4
        /*0018*/ 	.word	0x00000000
	.align		4
        /*001c*/ 	.word	0xfffffffc


//--------------------- .text.get_magnitude       --------------------------
	.section	.text.get_magnitude,"ax",@progbits
	.align	128
        .global         get_magnitude
        .type           get_magnitude,@function
        .size           get_magnitude,(.L_x_44 - get_magnitude)
        .other          get_magnitude,@"STO_CUDA_ENTRY STV_DEFAULT"
get_magnitude:
.text.get_magnitude:
[----:B------:R-:W-:Y:S01]  /*0000*/  LDC R1, c[0x0][0x37c] ;  /* 0x0000df00ff017b82 */ /* 0x000fe20000000800 */
[----:B------:R-:W0:Y:S07]  /*0010*/  S2R R0, SR_TID.Y ;  /* 0x0000000000007919 */ /* 0x000e2e0000002200 */
[----:B------:R-:W1:Y:S01]  /*0020*/  LDC R2, c[0x0][0x360] ;  /* 0x0000d800ff027b82 */ /* 0x000e620000000800 */
[----:B------:R-:W2:Y:S01]  /*0030*/  LDCU.64 UR6, c[0x0][0x398] ;  /* 0x00007300ff0677ac */ /* 0x000ea20008000a00 */
[----:B------:R-:W1:Y:S06]  /*0040*/  S2R R5, SR_TID.X ;  /* 0x0000000000057919 */ /* 0x000e6c0000002100 */
[----:B------:R-:W0:Y:S08]  /*0050*/  S2UR UR5, SR_CTAID.Y ;  /* 0x00000000000579c3 */ /* 0x000e300000002600 */
[----:B------:R-:W0:Y:S08]  /*0060*/  LDC R3, c[0x0][0x364] ;  /* 0x0000d900ff037b82 */ /* 0x000e300000000800 */
[----:B------:R-:W1:Y:S01]  /*0070*/  S2UR UR4, SR_CTAID.X ;  /* 0x00000000000479c3 */ /* 0x000e620000002500 */
[----:B0-----:R-:W-:-:S05]  /*0080*/  IMAD R3, R3, UR5, R0 ;  /* 0x0000000503037c24 */ /* 0x001fca000f8e0200 */
[----:B--2---:R-:W-:Y:S01]  /*0090*/  ISETP.GE.AND P0, PT, R3, UR7, PT ;  /* 0x0000000703007c0c */ /* 0x004fe2000bf06270 */
[----:B-1----:R-:W-:-:S05]  /*00a0*/  IMAD R2, R2, UR4, R5 ;  /* 0x0000000402027c24 */ /* 0x002fca000f8e0205 */
[----:B------:R-:W-:-:S13]  /*00b0*/  ISETP.GE.OR P0, PT, R2, UR6, P0 ;  /* 0x0000000602007c0c */ /* 0x000fda0008706670 */
[----:B------:R-:W-:Y:S05]  /*00c0*/  @P0 EXIT ;  /* 0x000000000000094d */ /* 0x000fea0003800000 */
[----:B------:R-:W0:Y:S01]  /*00d0*/  LDCU.128 UR8, c[0x0][0x380] ;  /* 0x00007000ff0877ac */ /* 0x000e220008000c00 */
[----:B------:R-:W-:Y:S01]  /*00e0*/  IMAD R2, R3, UR6, R2 ;  /* 0x0000000603027c24 */ /* 0x000fe2000f8e0202 */
[----:B------:R-:W1:Y:S04]  /*00f0*/  LDCU.64 UR4, c[0x0][0x358] ;  /* 0x00006b00ff0477ac */ /* 0x000e680008000a00 */
[----:B------:R-:W-:Y:S02]  /*0100*/  SHF.R.S32.HI R9, RZ, 0x1f, R2 ;  /* 0x0000001fff097819 */ /* 0x000fe40000011402 */
[C---:B0-----:R-:W-:Y:S02]  /*0110*/  IADD3 R6, P1, PT, R2.reuse, UR10, RZ ;  /* 0x0000000a02067c10 */ /* 0x041fe4000ff3e0ff */
[----:B------:R-:W-:-:S02]  /*0120*/  IADD3 R4, P0, PT, R2, UR8, RZ ;  /* 0x0000000802047c10 */ /* 0x000fc4000ff1e0ff */
[C---:B------:R-:W-:Y:S02]  /*0130*/  IADD3.X R7, PT, PT, R9.reuse, UR11, RZ, P1, !PT ;  /* 0x0000000b09077c10 */ /* 0x040fe40008ffe4ff */
[----:B------:R-:W-:-:S03]  /*0140*/  IADD3.X R5, PT, PT, R9, UR9, RZ, P0, !PT ;  /* 0x0000000909057c10 */ /* 0x000fc600087fe4ff */
[----:B-1----:R-:W2:Y:S04]  /*0150*/  LDG.E.U8 R6, desc[UR4][R6.64] ;  /* 0x0000000406067981 */ /* 0x002ea8000c1e1100 */
[----:B------:R-:W3:Y:S01]  /*0160*/  LDG.E.U8 R4, desc[UR4][R4.64] ;  /* 0x0000000404047981 */ /* 0x000ee2000c1e1100 */
[----:B------:R-:W-:Y:S01]  /*0170*/  BSSY.RECONVERGENT B0, `(.L_x_0) ;  /* 0x0000011000007945 */ /* 0x000fe20003800200 */
[----:B--2---:R-:W-:Y:S01]  /*0180*/  IMAD R3, R6, R6, RZ ;  /* 0x0000000606037224 */ /* 0x004fe200078e02ff */
[----:B---3--:R-:W-:-:S04]  /*0190*/  I2FP.F32.U32 R0, R4 ;  /* 0x0000000400007245 */ /* 0x008fc80000201000 */
[----:B------:R-:W-:-:S05]  /*01a0*/  I2FP.F32.U32 R3, R3 ;  /* 0x0000000300037245 */ /* 0x000fca0000201000 */
[----:B------:R-:W-:-:S04]  /*01b0*/  FFMA R0, R0, R0, R3 ;  /* 0x0000000000007223 */ /* 0x000fc80000000003 */
[----:B------:R0:W1:Y:S01]  /*01c0*/  MUFU.RSQ R3, R0 ;  /* 0x0000000000037308 */ /* 0x0000620000001400 */
[----:B------:R-:W-:-:S04]  /*01d0*/  IADD3 R8, PT, PT, R0, -0xd000000, RZ ;  /* 0xf300000000087810 */ /* 0x000fc80007ffe0ff */
[----:B------:R-:W-:-:S13]  /*01e0*/  ISETP.GT.U32.AND P0, PT, R8, 0x727fffff, PT ;  /* 0x727fffff0800780c */ /* 0x000fda0003f04070 */
[----:B01----:R-:W-:Y:S05]  /*01f0*/  @!P0 BRA `(.L_x_1) ;  /* 0x0000000000108947 */ /* 0x003fea0003800000 */
[----:B------:R-:W-:-:S07]  /*0200*/  MOV R8, 0x220 ;  /* 0x0000022000087802 */ /* 0x000fce0000000f00 */
[----:B------:R-:W-:Y:S05]  /*0210*/  CALL.REL.NOINC `($__internal_0_$__cuda_sm20_sqrt_rn_f32_slowpath) ;  /* 0x0000000000347944 */ /* 0x000fea0003c00000 */
[----:B------:R-:W-:Y:S01]  /*0220*/  MOV R0, R3 ;  /* 0x0000000300007202 */ /* 0x000fe20000000f00 */
[----:B------:R-:W-:Y:S06]  /*0230*/  BRA `(.L_x_2) ;  /* 0x0000000000107947 */ /* 0x000fec0003800000 */
.L_x_1:
[----:B------:R-:W-:Y:S01]  /*0240*/  FMUL.FTZ R5, R0, R3 ;  /* 0x0000000300057220 */ /* 0x000fe20000410000 */
[----:B------:R-:W-:-:S03]  /*0250*/  FMUL.FTZ R3, R3, 0.5 ;  /* 0x3f00000003037820 */ /* 0x000fc60000410000 */
[----:B------:R-:W-:-:S04]  /*0260*/  FFMA R0, -R5, R5, R0 ;  /* 0x0000000505007223 */ /* 0x000fc80000000100 */
[----:B------:R-:W-:-:S07]  /*0270*/  FFMA R0, R0, R3, R5 ;  /* 0x0000000300007223 */ /* 0x000fce0000000005 */
.L_x_2:
[----:B------:R-:W-:Y:S05]  /*0280*/  BSYNC.RECONVERGENT B0 ;  /* 0x0000000000007941 */ /* 0x000fea0003800200 */
.L_x_0:
[----:B------:R-:W0:Y:S01]  /*0290*/  LDCU.64 UR6, c[0x0][0x390] ;  /* 0x00007200ff0677ac */ /* 0x000e220008000a00 */
[----:B------:R-:W1:Y:S01]  /*02a0*/  F2I.TRUNC.NTZ R5, R0 ;  /* 0x0000000000057305 */ /* 0x000e62000020f100 */
[----:B0-----:R-:W-:-:S04]  /*02b0*/  IADD3 R2, P0, PT, R2, UR6, RZ ;  /* 0x0000000602027c10 */ /* 0x001fc8000ff1e0ff */
[----:B------:R-:W-:-:S05]  /*02c0*/  IADD3.X R3, PT, PT, R9, UR7, RZ, P0, !PT ;  /* 0x0000000709037c10 */ /* 0x000fca00087fe4ff */
[----:B-1----:R-:W-:Y:S01]  /*02d0*/  STG.E.U8 desc[UR4][R2.64], R5 ;  /* 0x0000000502007986 */ /* 0x002fe2000c101104 */
[----:B------:R-:W-:Y:S05]  /*02e0*/  EXIT ;  /* 0x000000000000794d */ /* 0x000fea0003800000 */
        .weak           $__internal_0_$__cuda_sm20_sqrt_rn_f32_slowpath
        .type           $__internal_0_$__cuda_sm20_sqrt_rn_f32_slowpath,@function
        .size           $__internal_0_$__cuda_sm20_sqrt_rn_f32_slowpath,(.L_x_44 - $__internal_0_$__cuda_sm20_sqrt_rn_f32_slowpath)
$__internal_0_$__cuda_sm20_sqrt_rn_f32_slowpath:
[----:B------:R-:W-:-:S13]  /*02f0*/  LOP3.LUT P0, RZ, R0, 0x7fffffff, RZ, 0xc0, !PT ;  /* 0x7fffffff00ff7812 */ /* 0x000fda000780c0ff */
[----:B------:R-:W-:Y:S01]  /*0300*/  @!P0 IMAD.MOV.U32 R3, RZ, RZ, R0 ;  /* 0x000000ffff038224 */ /* 0x000fe200078e0000 */
[----:B------:R-:W-:Y:S06]  /*0310*/  @!P0 BRA `(.L_x_3) ;  /* 0x0000000000408947 */ /* 0x000fec0003800000 */
[----:B------:R-:W-:-:S13]  /*0320*/  FSETP.GEU.FTZ.AND P0, PT, R0, RZ, PT ;  /* 0x000000ff0000720b */ /* 0x000fda0003f1e000 */
[----:B------:R-:W-:Y:S01]  /*0330*/  @!P0 MOV R3, 0x7fffffff ;  /* 0x7fffffff00038802 */ /* 0x000fe20000000f00 */
[----:B------:R-:W-:Y:S06]  /*0340*/  @!P0 BRA `(.L_x_3) ;  /* 0x0000000000348947 */ /* 0x000fec0003800000 */
[----:B------:R-:W-:-:S13]  /*0350*/  FSETP.GTU.FTZ.AND P0, PT, |R0|, +INF , PT ;  /* 0x7f8000000000780b */ /* 0x000fda0003f1c200 */
[----:B------:R-:W-:Y:S01]  /*0360*/  @P0 FADD.FTZ R3, R0, 1 ;  /* 0x3f80000000030421 */ /* 0x000fe20000010000 */
[----:B------:R-:W-:Y:S06]  /*0370*/  @P0 BRA `(.L_x_3) ;  /* 0x0000000000280947 */ /* 0x000fec0003800000 */
[----:B------:R-:W-:-:S13]  /*0380*/  FSETP.NEU.FTZ.AND P0, PT, |R0|, +INF , PT ;  /* 0x7f8000000000780b */ /* 0x000fda0003f1d200 */
[----:B------:R-:W-:-:S04]  /*0390*/  @P0 FFMA R4, R0, 1.84467440737095516160e+19, RZ ;  /* 0x5f80000000040823 */ /* 0x000fc800000000ff */
[----:B------:R-:W0:Y:S02]  /*03a0*/  @P0 MUFU.RSQ R3, R4 ;  /* 0x0000000400030308 */ /* 0x000e240000001400 */
[----:B0-----:R-:W-:Y:S01]  /*03b0*/  @P0 FMUL.FTZ R5, R4, R3 ;  /* 0x0000000304050220 */ /* 0x001fe20000410000 */
[----:B------:R-:W-:Y:S01]  /*03c0*/  @P0 FMUL.FTZ R7, R3, 0.5 ;  /* 0x3f00000003070820 */ /* 0x000fe20000410000 */
[----:B------:R-:W-:Y:S02]  /*03d0*/  @!P0 IMAD.MOV.U32 R3, RZ, RZ, R0 ;  /* 0x000000ffff038224 */ /* 0x000fe400078e0000 */
[----:B------:R-:W-:-:S04]  /*03e0*/  @P0 FADD.FTZ R6, -R5, -RZ ;  /* 0x800000ff05060221 */ /* 0x000fc80000010100 */
[----:B------:R-:W-:-:S04]  /*03f0*/  @P0 FFMA R6, R5, R6, R4 ;  /* 0x0000000605060223 */ /* 0x000fc80000000004 */
[----:B------:R-:W-:-:S04]  /*0400*/  @P0 FFMA R6, R6, R7, R5 ;  /* 0x0000000706060223 */ /* 0x000fc80000000005 */
[----:B------:R-:W-:-:S07]  /*0410*/  @P0 FMUL.FTZ R3, R6, 2.3283064365386962891e-10 ;  /* 0x2f80000006030820 */ /* 0x000fce0000410000 */
.L_x_3:
[----:B------:R-:W-:Y:S01]  /*0420*/  MOV R4, R8 ;  /* 0x0000000800047202 */ /* 0x000fe20000000f00 */
[----:B------:R-:W-:-:S04]  /*0430*/  IMAD.MOV.U32 R5, RZ, RZ, 0x0 ;  /* 0x00000000ff057424 */ /* 0x000fc800078e00ff */
[----:B------:R-:W-:Y:S05]  /*0440*/  RET.REL.NODEC R4 `(get_magnitude) ;  /* 0xfffffff804ec7950 */ /* 0x000fea0003c3ffff */
.L_x_4:
[----:B------:R-:W-:-:S00]  /*0450*/  BRA `(.L_x_4) ;  /* 0xfffffffc00fc7947 */ /* 0x000fc0000383ffff */
[----:B------:R-:W-:-:S00]  /*0460*/  NOP ;  /* 0x0000000000007918 */ /* 0x000fc00000000000 */
        /* <DEDUP_REMOVED lines=9> */
.L_x_44:


//--------------------- .text.to_gray             --------------------------
	.section	.text.to_gray,"ax",@progbits
	.align	128
        .global         to_gray
        .type           to_gray,@function
        .size           to_gray,(.L_x_48 - to_gray)
        .other          to_gray,@"STO_CUDA_ENTRY STV_DEFAULT"
to_gray:
.text.to_gray:
        /* <DEDUP_REMOVED lines=15> */
[----:B------:R-:W1:Y:S04]  /*00f0*/  LDCU.128 UR12, c[0x0][0x390] ;  /* 0x00007200ff0c77ac */ /* 0x000e680008000c00 */
[----:B------:R-:W-:Y:S01]  /*0100*/  SHF.R.S32.HI R14, RZ, 0x1f, R0 ;  /* 0x0000001fff0e7819 */ /* 0x000fe20000011400 */
[----:B------:R-:W2:Y:S01]  /*0110*/  LDCU.64 UR4, c[0x0][0x358] ;  /* 0x00006b00ff0477ac */ /* 0x000ea20008000a00 */
[----:B0-----:R-:W-:-:S04]  /*0120*/  IADD3 R8, P0, PT, R0, UR8, RZ ;  /* 0x0000000800087c10 */ /* 0x001fc8000ff1e0ff */
[----:B------:R-:W-:Y:S02]  /*0130*/  IADD3.X R9, PT, PT, R14, UR9, RZ, P0, !PT ;  /* 0x000000090e097c10 */ /* 0x000fe400087fe4ff */
[C---:B------:R-:W-:Y:S02]  /*0140*/  IADD3 R10, P0, PT, R0.reuse, UR10, RZ ;  /* 0x0000000a000a7c10 */ /* 0x040fe4000ff1e0ff */
[----:B-1----:R-:W-:Y:S01]  /*0150*/  IADD3 R12, P1, PT, R0, UR12, RZ ;  /* 0x0000000c000c7c10 */ /* 0x002fe2000ff3e0ff */
[----:B--2---:R-:W2:Y:S01]  /*0160*/  LDG.E.U8 R8, desc[UR4][R8.64] ;  /* 0x0000000408087981 */ /* 0x004ea2000c1e1100 */
[C---:B------:R-:W-:Y:S02]  /*0170*/  IADD3.X R11, PT, PT, R14.reuse, UR11, RZ, P0, !PT ;  /* 0x0000000b0e0b7c10 */ /* 0x040fe400087fe4ff */
[----:B------:R-:W-:-:S03]  /*0180*/  IADD3.X R13, PT, PT, R14, UR13, RZ, P1, !PT ;  /* 0x0000000d0e0d7c10 */ /* 0x000fc60008ffe4ff */
[----:B------:R-:W3:Y:S04]  /*0190*/  LDG.E.U8 R10, desc[UR4][R10.64] ;  /* 0x000000040a0a7981 */ /* 0x000ee8000c1e1100 */
[----:B------:R-:W4:Y:S01]  /*01a0*/  LDG.E.U8 R12, desc[UR4][R12.64] ;  /* 0x000000040c0c7981 */ /* 0x000f22000c1e1100 */
[----:B------:R-:W-:Y:S01]  /*01b0*/  UMOV UR8, 0x77318fc5 ;  /* 0x77318fc500087882 */ /* 0x000fe20000000000 */
[----:B------:R-:W-:Y:S01]  /*01c0*/  UMOV UR9, 0x3fd3212d ;  /* 0x3fd3212d00097882 */ /* 0x000fe20000000000 */
[----:B--2---:R0:W1:Y:S08]  /*01d0*/  I2F.F64.U16 R2, R8 ;  /* 0x0000000800027312 */ /* 0x0040700000101800 */
[----:B---3--:R-:W2:Y:S01]  /*01e0*/  I2F.F64.U16 R4, R10 ;  /* 0x0000000a00047312 */ /* 0x008ea20000101800 */
[----:B0-----:R-:W-:-:S04]  /*01f0*/  IADD3 R8, P0, PT, R0, UR14, RZ ;  /* 0x0000000e00087c10 */ /* 0x001fc8000ff1e0ff */
[----:B------:R-:W-:Y:S01]  /*0200*/  IADD3.X R9, PT, PT, R14, UR15, RZ, P0, !PT ;  /* 0x0000000f0e097c10 */ /* 0x000fe200087fe4ff */
[----:B-1----:R-:W-:Y:S02]  /*0210*/  DMUL R2, R2, UR8 ;  /* 0x0000000802027c28 */ /* 0x002fe40008000000 */
[----:B----4-:R-:W0:Y:S01]  /*0220*/  I2F.F64.U16 R6, R12 ;  /* 0x0000000c00067312 */ /* 0x010e220000101800 */
[----:B------:R-:W-:Y:S01]  /*0230*/  UMOV UR8, 0x39581062 ;  /* 0x3958106200087882 */ /* 0x000fe20000000000 */
[----:B------:R-:W-:Y:S02]  /*0240*/  UMOV UR9, 0x3fe2c8b4 ;  /* 0x3fe2c8b400097882 */ /* 0x000fe40000000000 */
[----:B--2---:R-:W-:Y:S01]  /*0250*/  DMUL R4, R4, UR8 ;  /* 0x0000000804047c28 */ /* 0x004fe20008000000 */
[----:B------:R-:W-:Y:S01]  /*0260*/  UMOV UR8, 0x9fbe76c9 ;  /* 0x9fbe76c900087882 */ /* 0x000fe20000000000 */
[----:B------:R-:W-:Y:S02]  /*0270*/  UMOV UR9, 0x3fbd2f1a ;  /* 0x3fbd2f1a00097882 */ /* 0x000fe40000000000 */
[----:B------:R-:W-:Y:S01]  /*0280*/  F2I.F64.TRUNC R2, R2 ;  /* 0x0000000200027311 */ /* 0x000fe2000030d100 */
[----:B0-----:R-:W-:-:S07]  /*0290*/  DMUL R6, R6, UR8 ;  /* 0x0000000806067c28 */ /* 0x001fce0008000000 */
[----:B------:R-:W-:Y:S08]  /*02a0*/  F2I.F64.TRUNC R5, R4 ;  /* 0x0000000400057311 */ /* 0x000ff0000030d100 */
[----:B------:R-:W0:Y:S02]  /*02b0*/  F2I.F64.TRUNC R6, R6 ;  /* 0x0000000600067311 */ /* 0x000e24000030d100 */
[----:B0-----:R-:W-:-:S05]  /*02c0*/  IADD3 R11, PT, PT, R6, R5, R2 ;  /* 0x00000005060b7210 */ /* 0x001fca0007ffe002 */
[----:B------:R-:W-:Y:S01]  /*02d0*/  STG.E.U8 desc[UR4][R8.64], R11 ;  /* 0x0000000b08007986 */ /* 0x000fe2000c101104 */
[----:B------:R-:W-:Y:S05]  /*02e0*/  EXIT ;  /* 0x000000000000794d */ /* 0x000fea0003800000 */
.L_x_5:
        /* <DEDUP_REMOVED lines=9> */
.L_x_48:


//--------------------- .text.sobel               --------------------------
	.section	.text.sobel,"ax",@progbits
	.align	128
        .global         sobel
        .type           sobel,@function
        .size           sobel,(.L_x_46 - sobel)
        .other          sobel,@"STO_CUDA_ENTRY STV_DEFAULT"
sobel:
.text.sobel:
[----:B------:R-:W-:Y:S01]  /*0000*/  LDC R1, c[0x0][0x37c] ;  /* 0x0000df00ff017b82 */ /* 0x000fe20000000800 */
[----:B------:R-:W0:Y:S07]  /*0010*/  S2R R5, SR_TID.Y ;  /* 0x0000000000057919 */ /* 0x000e2e0000002200 */
[----:B------:R-:W1:Y:S01]  /*0020*/  LDC R0, c[0x0][0x360] ;  /* 0x0000d800ff007b82 */ /* 0x000e620000000800 */
[----:B------:R-:W2:Y:S01]  /*0030*/  LDCU.64 UR8, c[0x0][0x398] ;  /* 0x00007300ff0877ac */ /* 0x000ea20008000a00 */
[----:B------:R-:W1:Y:S06]  /*0040*/  S2R R3, SR_TID.X ;  /* 0x0000000000037919 */ /* 0x000e6c0000002100 */
[----:B------:R-:W0:Y:S08]  /*0050*/  S2UR UR5, SR_CTAID.Y ;  /* 0x00000000000579c3 */ /* 0x000e300000002600 */
[----:B------:R-:W0:Y:S01]  /*0060*/  LDC R2, c[0x0][0x364] ;  /* 0x0000d900ff027b82 */ /* 0x000e220000000800 */
[----:B--2---:R-:W-:-:S07]  /*0070*/  UIADD3 UR4, UPT, UPT, UR9, -0x3, URZ ;  /* 0xfffffffd09047890 */ /* 0x004fce000fffe0ff */
[----:B------:R-:W1:Y:S01]  /*0080*/  S2UR UR6, SR_CTAID.X ;  /* 0x00000000000679c3 */ /* 0x000e620000002500 */
[----:B0-----:R-:W-:Y:S01]  /*0090*/  IMAD R2, R2, UR5, R5 ;  /* 0x0000000502027c24 */ /* 0x001fe2000f8e0205 */
[----:B------:R-:W-:-:S04]  /*00a0*/  UIADD3 UR5, UPT, UPT, UR8, -0x3, URZ ;  /* 0xfffffffd08057890 */ /* 0x000fc8000fffe0ff */
[----:B------:R-:W-:Y:S01]  /*00b0*/  ISETP.GE.AND P0, PT, R2, UR4, PT ;  /* 0x0000000402007c0c */ /* 0x000fe2000bf06270 */
[----:B-1----:R-:W-:-:S05]  /*00c0*/  IMAD R0, R0, UR6, R3 ;  /* 0x0000000600007c24 */ /* 0x002fca000f8e0203 */
[----:B------:R-:W-:-:S13]  /*00d0*/  ISETP.GE.OR P0, PT, R0, UR5, P0 ;  /* 0x0000000500007c0c */ /* 0x000fda0008706670 */
[----:B------:R-:W-:Y:S05]  /*00e0*/  @P0 EXIT ;  /* 0x000000000000094d */ /* 0x000fea0003800000 */
[----:B------:R-:W-:-:S04]  /*00f0*/  ISETP.GE.U32.AND P0, PT, R2, 0x2, PT ;  /* 0x000000020200780c */ /* 0x000fc80003f06070 */
[----:B------:R-:W-:-:S13]  /*0100*/  ISETP.LT.OR P0, PT, R0, 0x2, !P0 ;  /* 0x000000020000780c */ /* 0x000fda0004701670 */
[----:B------:R-:W-:Y:S05]  /*0110*/  @P0 EXIT ;  /* 0x000000000000094d */ /* 0x000fea0003800000 */
[----:B------:R-:W0:Y:S01]  /*0120*/  LDCU.64 UR6, c[0x0][0x380] ;  /* 0x00007000ff0677ac */ /* 0x000e220008000a00 */
[C---:B------:R-:W-:Y:S02]  /*0130*/  IMAD R7, R2.reuse, UR8, RZ ;  /* 0x0000000802077c24 */ /* 0x040fe4000f8e02ff */
[----:B------:R-:W-:Y:S01]  /*0140*/  VIADD R3, R2, 0xffffffff ;  /* 0xffffffff02037836 */ /* 0x000fe20000000000 */
[----:B------:R-:W1:Y:S01]  /*0150*/  LDCU.64 UR4, c[0x0][0x358] ;  /* 0x00006b00ff0477ac */ /* 0x000e620008000a00 */
[----:B------:R-:W-:Y:S01]  /*0160*/  VIADD R5, R7, UR8 ;  /* 0x0000000807057c36 */ /* 0x000fe20008000000 */
[----:B------:R-:W-:Y:S01]  /*0170*/  SHF.R.S32.HI R2, RZ, 0x1f, R7 ;  /* 0x0000001fff027819 */ /* 0x000fe20000011407 */
[----:B------:R-:W-:-:S04]  /*0180*/  IMAD R3, R3, UR8, RZ ;  /* 0x0000000803037c24 */ /* 0x000fc8000f8e02ff */
[--C-:B------:R-:W-:Y:S01]  /*0190*/  IMAD.IADD R16, R0, 0x1, R3.reuse ;  /* 0x0000000100107824 */ /* 0x100fe200078e0203 */
[----:B------:R-:W-:Y:S02]  /*01a0*/  SHF.R.S32.HI R8, RZ, 0x1f, R3 ;  /* 0x0000001fff087819 */ /* 0x000fe40000011403 */
[--C-:B0-----:R-:W-:Y:S02]  /*01b0*/  IADD3 R6, P2, P3, R7, UR6, R0.reuse ;  /* 0x0000000607067c10 */ /* 0x101fe4000fb5e000 */
[--C-:B------:R-:W-:Y:S02]  /*01c0*/  IADD3 R4, P0, P1, R3, UR6, R0.reuse ;  /* 0x0000000603047c10 */ /* 0x100fe4000f91e000 */
[----:B------:R-:W-:Y:S02]  /*01d0*/  IADD3.X R7, PT, PT, R2, UR7, RZ, P2, P3 ;  /* 0x0000000702077c10 */ /* 0x000fe400097e64ff */
[----:B------:R-:W-:Y:S01]  /*01e0*/  IADD3 R2, P2, P3, R5, UR6, R0 ;  /* 0x0000000605027c10 */ /* 0x000fe2000fb5e000 */
[--C-:B------:R-:W-:Y:S01]  /*01f0*/  IMAD.IADD R0, R0, 0x1, R5.reuse ;  /* 0x0000000100007824 */ /* 0x100fe200078e0205 */
[----:B------:R-:W-:Y:S01]  /*0200*/  SHF.R.S32.HI R3, RZ, 0x1f, R5 ;  /* 0x0000001fff037819 */ /* 0x000fe20000011405 */
[----:B-1----:R-:W2:Y:S01]  /*0210*/  LDG.E.U8 R12, desc[UR4][R6.64+-0x1] ;  /* 0xffffff04060c7981 */ /* 0x002ea2000c1e1100 */
[----:B------:R-:W-:-:S02]  /*0220*/  IADD3.X R5, PT, PT, R8, UR7, RZ, P0, P1 ;  /* 0x0000000708057c10 */ /* 0x000fc400087e24ff */
[----:B------:R-:W-:Y:S01]  /*0230*/  IADD3 R10, P1, PT, R0, UR6, RZ ;  /* 0x00000006000a7c10 */ /* 0x000fe2000ff3e0ff */
[----:B------:R0:W3:Y:S01]  /*0240*/  LDG.E.U8 R14, desc[UR4][R6.64+0x1] ;  /* 0x00000104060e7981 */ /* 0x0000e2000c1e1100 */
[----:B------:R-:W-:Y:S02]  /*0250*/  IADD3 R8, P0, PT, R16, UR6, RZ ;  /* 0x0000000610087c10 */ /* 0x000fe4000ff1e0ff */
[----:B------:R-:W-:Y:S01]  /*0260*/  IADD3.X R3, PT, PT, R3, UR7, RZ, P2, P3 ;  /* 0x0000000703037c10 */ /* 0x000fe200097e64ff */
[----:B------:R-:W0:Y:S01]  /*0270*/  LDG.E.U8 R13, desc[UR4][R4.64+0x1] ;  /* 0x00000104040d7981 */ /* 0x000e22000c1e1100 */
[----:B------:R-:W-:Y:S02]  /*0280*/  LEA.HI.X.SX32 R11, R0, UR7, 0x1, P1 ;  /* 0x00000007000b7c11 */ /* 0x000fe400088f0eff */
[----:B------:R-:W-:Y:S01]  /*0290*/  LEA.HI.X.SX32 R9, R16, UR7, 0x1, P0 ;  /* 0x0000000710097c11 */ /* 0x000fe200080f0eff */
[----:B------:R-:W4:Y:S04]  /*02a0*/  LDG.E.U8 R15, desc[UR4][R2.64+-0x1] ;  /* 0xffffff04020f7981 */ /* 0x000f28000c1e1100 */
[----:B------:R-:W4:Y:S04]  /*02b0*/  LDG.E.U8 R10, desc[UR4][R10.64] ;  /* 0x000000040a0a7981 */ /* 0x000f28000c1e1100 */
[----:B------:R-:W0:Y:S04]  /*02c0*/  LDG.E.U8 R0, desc[UR4][R4.64+-0x1] ;  /* 0xffffff0404007981 */ /* 0x000e28000c1e1100 */
[----:B------:R-:W5:Y:S04]  /*02d0*/  LDG.E.U8 R9, desc[UR4][R8.64] ;  /* 0x0000000408097981 */ /* 0x000f68000c1e1100 */
[----:B------:R-:W2:Y:S01]  /*02e0*/  LDG.E.U8 R17, desc[UR4][R2.64+0x1] ;  /* 0x0000010402117981 */ /* 0x000ea2000c1e1100 */
[----:B------:R-:W-:Y:S01]  /*02f0*/  BSSY.RECONVERGENT B0, `(.L_x_6) ;  /* 0x000001f000007945 */ /* 0x000fe20003800200 */
[----:B----4-:R-:W-:-:S02]  /*0300*/  IMAD R18, R10, 0x2, R15 ;  /* 0x000000020a127824 */ /* 0x010fc400078e020f */
[----:B0-----:R-:W-:Y:S02]  /*0310*/  IMAD.IADD R7, R0, 0x1, -R13 ;  /* 0x0000000100077824 */ /* 0x001fe400078e0a0d */
[----:B-----5:R-:W-:Y:S02]  /*0320*/  IMAD R6, R9, 0x2, R0 ;  /* 0x0000000209067824 */ /* 0x020fe400078e0200 */
[----:B--2---:R-:W-:Y:S02]  /*0330*/  IMAD.IADD R18, R17, 0x1, R18 ;  /* 0x0000000111127824 */ /* 0x004fe400078e0212 */
[----:B------:R-:W-:Y:S02]  /*0340*/  IMAD R12, R12, 0x2, R7 ;  /* 0x000000020c0c7824 */ /* 0x000fe400078e0207 */
[----:B---3--:R-:W-:Y:S01]  /*0350*/  IMAD R14, R14, 0x2, R17 ;  /* 0x000000020e0e7824 */ /* 0x008fe200078e0211 */
[----:B------:R-:W-:-:S04]  /*0360*/  IADD3 R6, PT, PT, -R18, R6, R13 ;  /* 0x0000000612067210 */ /* 0x000fc80007ffe10d */
[----:B------:R-:W-:Y:S01]  /*0370*/  IADD3 R4, PT, PT, -R14, R12, R15 ;  /* 0x0000000c0e047210 */ /* 0x000fe20007ffe10f */
[----:B------:R-:W-:-:S04]  /*0380*/  IMAD R0, R6, R6, RZ ;  /* 0x0000000606007224 */ /* 0x000fc800078e02ff */
[----:B------:R-:W-:Y:S08]  /*0390*/  I2F.F64.U32 R2, R0 ;  /* 0x0000000000027312 */ /* 0x000ff00000201800 */
[----:B------:R-:W0:Y:S02]  /*03a0*/  I2F.F64 R4, R4 ;  /* 0x0000000400047312 */ /* 0x000e240000201c00 */
[----:B0-----:R-:W-:-:S06]  /*03b0*/  DFMA R2, R4, R4, R2 ;  /* 0x000000040402722b */ /* 0x001fcc0000000002 */
[----:B------:R-:W0:Y:S04]  /*03c0*/  MUFU.RSQ64H R11, R3 ;  /* 0x00000003000b7308 */ /* 0x000e280000001c00 */
[----:B------:R-:W-:Y:S02]  /*03d0*/  VIADD R10, R3, 0xfcb00000 ;  /* 0xfcb00000030a7836 */ /* 0x000fe40000000000 */
[----:B------:R-:W-:-:S04]  /*03e0*/  IMAD.MOV.U32 R12, RZ, RZ, 0x0 ;  /* 0x00000000ff0c7424 */ /* 0x000fc800078e00ff */
[----:B0-----:R-:W-:Y:S01]  /*03f0*/  DMUL R8, R10, R10 ;  /* 0x0000000a0a087228 */ /* 0x001fe20000000000 */
[----:B------:R-:W-:-:S07]  /*0400*/  IMAD.MOV.U32 R13, RZ, RZ, 0x3fd80000 ;  /* 0x3fd80000ff0d7424 */ /* 0x000fce00078e00ff */
[----:B------:R-:W-:-:S08]  /*0410*/  DFMA R8, R2, -R8, 1 ;  /* 0x3ff000000208742b */ /* 0x000fd00000000808 */
[----:B------:R-:W-:Y:S02]  /*0420*/  DFMA R12, R8, R12, 0.5 ;  /* 0x3fe00000080c742b */ /* 0x000fe4000000000c */
[----:B------:R-:W-:-:S08]  /*0430*/  DMUL R8, R10, R8 ;  /* 0x000000080a087228 */ /* 0x000fd00000000000 */
[----:B------:R-:W-:Y:S01]  /*0440*/  DFMA R12, R12, R8, R10 ;  /* 0x000000080c0c722b */ /* 0x000fe2000000000a */
[----:B------:R-:W-:-:S07]  /*0450*/  ISETP.GE.U32.AND P0, PT, R10, 0x7ca00000, PT ;  /* 0x7ca000000a00780c */ /* 0x000fce0003f06070 */
[----:B------:R-:W-:Y:S02]  /*0460*/  DMUL R14, R2, R12 ;  /* 0x0000000c020e7228 */ /* 0x000fe40000000000 */
[----:B------:R-:W-:Y:S02]  /*0470*/  VIADD R21, R13, 0xfff00000 ;  /* 0xfff000000d157836 */ /* 0x000fe40000000000 */
[----:B------:R-:W-:-:S04]  /*0480*/  IMAD.MOV.U32 R20, RZ, RZ, R12 ;  /* 0x000000ffff147224 */ /* 0x000fc800078e000c */
[----:B------:R-:W-:-:S08]  /*0490*/  DFMA R18, R14, -R14, R2 ;  /* 0x8000000e0e12722b */ /* 0x000fd00000000002 */
[----:B------:R-:W-:Y:S01]  /*04a0*/  DFMA R8, R18, R20, R14 ;  /* 0x000000141208722b */ /* 0x000fe2000000000e */
[----:B------:R-:W-:Y:S10]  /*04b0*/  @!P0 BRA `(.L_x_7) ;  /* 0x0000000000088947 */ /* 0x000ff40003800000 */
[----:B------:R-:W-:-:S07]  /*04c0*/  MOV R0, 0x4e0 ;  /* 0x000004e000007802 */ /* 0x000fce0000000f00 */
[----:B------:R-:W-:Y:S05]  /*04d0*/  CALL.REL.NOINC `($__internal_2_$__cuda_sm20_dsqrt_rn_f64_mediumpath_v1) ;  /* 0x0000000c00a47944 */ /* 0x000fea0003c00000 */
.L_x_7:
[----:B------:R-:W-:Y:S05]  /*04e0*/  BSYNC.RECONVERGENT B0 ;  /* 0x0000000000007941 */ /* 0x000fea0003800200 */
.L_x_6:
[----:B------:R-:W0:Y:S01]  /*04f0*/  MUFU.RCP64H R3, R5 ;  /* 0x0000000500037308 */ /* 0x000e220000001800 */
[----:B------:R-:W-:Y:S01]  /*0500*/  IMAD.MOV.U32 R2, RZ, RZ, 0x1 ;  /* 0x00000001ff027424 */ /* 0x000fe200078e00ff */
[----:B------:R-:W-:Y:S06]  /*0510*/  BSSY.RECONVERGENT B0, `(.L_x_8) ;  /* 0x0000011000007945 */ /* 0x000fec0003800200 */
[----:B------:R-:W1:Y:S08]  /*0520*/  I2F.F64 R6, R6 ;  /* 0x0000000600067312 */ /* 0x000e700000201c00 */
[----:B------:R2:W3:Y:S01]  /*0530*/  F2I.F64.TRUNC R0, R8 ;  /* 0x0000000800007311 */ /* 0x0004e2000030d100 */
[----:B0-----:R-:W-:Y:S01]  /*0540*/  DFMA R10, -R4, R2, 1 ;  /* 0x3ff00000040a742b */ /* 0x001fe20000000102 */
[----:B-1----:R-:W-:-:S07]  /*0550*/  FSETP.GEU.AND P1, PT, |R7|, 6.5827683646048100446e-37, PT ;  /* 0x036000000700780b */ /* 0x002fce0003f2e200 */
[----:B------:R-:W-:-:S08]  /*0560*/  DFMA R10, R10, R10, R10 ;  /* 0x0000000a0a0a722b */ /* 0x000fd0000000000a */
[----:B------:R-:W-:-:S08]  /*0570*/  DFMA R10, R2, R10, R2 ;  /* 0x0000000a020a722b */ /* 0x000fd00000000002 */
[----:B------:R-:W-:-:S08]  /*0580*/  DFMA R2, -R4, R10, 1 ;  /* 0x3ff000000402742b */ /* 0x000fd0000000010a */
[----:B------:R-:W-:-:S08]  /*0590*/  DFMA R2, R10, R2, R10 ;  /* 0x000000020a02722b */ /* 0x000fd0000000000a */
[----:B------:R-:W-:-:S08]  /*05a0*/  DMUL R10, R6, R2 ;  /* 0x00000002060a7228 */ /* 0x000fd00000000000 */
[----:B------:R-:W-:-:S08]  /*05b0*/  DFMA R12, -R4, R10, R6 ;  /* 0x0000000a040c722b */ /* 0x000fd00000000106 */
[----:B------:R-:W-:-:S10]  /*05c0*/  DFMA R2, R2, R12, R10 ;  /* 0x0000000c0202722b */ /* 0x000fd4000000000a */
[----:B------:R-:W-:-:S05]  /*05d0*/  FFMA R10, RZ, R5, R3 ;  /* 0x00000005ff0a7223 */ /* 0x000fca0000000003 */
[----:B------:R-:W-:-:S13]  /*05e0*/  FSETP.GT.AND P0, PT, |R10|, 1.469367938527859385e-39, PT ;  /* 0x001000000a00780b */ /* 0x000fda0003f04200 */
[----:B--23--:R-:W-:Y:S05]  /*05f0*/  @P0 BRA P1, `(.L_x_9) ;  /* 0x0000000000080947 */ /* 0x00cfea0000800000 */
[----:B------:R-:W-:-:S07]  /*0600*/  MOV R20, 0x620 ;  /* 0x0000062000147802 */ /* 0x000fce0000000f00 */
[----:B------:R-:W-:Y:S05]  /*0610*/  CALL.REL.NOINC `($__internal_1_$__cuda_sm20_div_rn_f64_full) ;  /* 0x0000000400e47944 */ /* 0x000fea0003c00000 */
.L_x_9:
[----:B------:R-:W-:Y:S05]  /*0620*/  BSYNC.RECONVERGENT B0 ;  /* 0x0000000000007941 */ /* 0x000fea0003800200 */
.L_x_8:
[----:B------:R-:W-:Y:S01]  /*0630*/  DSETP.GT.AND P0, PT, |R2|, 1, PT ;  /* 0x3ff000000200742a */ /* 0x000fe20003f04200 */
[----:B------:R-:W-:Y:S01]  /*0640*/  BSSY.RECONVERGENT B0, `(.L_x_10) ;  /* 0x000000d000007945 */ /* 0x000fe20003800200 */
[----:B------:R-:W-:-:S10]  /*0650*/  DADD R8, -RZ, |R2| ;  /* 0x00000000ff087229 */ /* 0x000fd40000000502 */
[----:B------:R-:W-:Y:S02]  /*0660*/  IMAD.MOV.U32 R4, RZ, RZ, R8 ;  /* 0x000000ffff047224 */ /* 0x000fe400078e0008 */
[----:B------:R-:W-:Y:S01]  /*0670*/  IMAD.MOV.U32 R5, RZ, RZ, R9 ;  /* 0x000000ffff057224 */ /* 0x000fe200078e0009 */
[----:B------:R-:W-:Y:S06]  /*0680*/  @!P0 BRA `(.L_x_11) ;  /* 0x0000000000208947 */ /* 0x000fec0003800000 */
[----:B------:R-:W0:Y:S01]  /*0690*/  MUFU.RCP64H R5, R9 ;  /* 0x0000000900057308 */ /* 0x000e220000001800 */
[----:B------:R-:W-:Y:S01]  /*06a0*/  IMAD.MOV.U32 R4, RZ, RZ, RZ ;  /* 0x000000ffff047224 */ /* 0x000fe200078e00ff */
[----:B------:R-:W-:-:S05]  /*06b0*/  DSETP.NEU.AND P1, PT, |R2|, +INF , PT ;  /* 0x7ff000000200742a */ /* 0x000fca0003f2d200 */
[----:B0-----:R-:W-:-:S08]  /*06c0*/  DFMA R6, R4, -|R2|, 1 ;  /* 0x3ff000000406742b */ /* 0x001fd00000000c02 */
[----:B------:R-:W-:-:S08]  /*06d0*/  DFMA R6, R6, R6, R6 ;  /* 0x000000060606722b */ /* 0x000fd00000000006 */
[----:B------:R-:W-:-:S10]  /*06e0*/  DFMA R6, R4, R6, R4 ;  /* 0x000000060406722b */ /* 0x000fd40000000004 */
[----:B------:R-:W-:Y:S02]  /*06f0*/  FSEL R4, R6, RZ, P1 ;  /* 0x000000ff06047208 */ /* 0x000fe40000800000 */
[----:B------:R-:W-:-:S07]  /*0700*/  FSEL R5, R7, RZ, P1 ;  /* 0x000000ff07057208 */ /* 0x000fce0000800000 */
.L_x_11:
[----:B------:R-:W-:Y:S05]  /*0710*/  BSYNC.RECONVERGENT B0 ;  /* 0x0000000000007941 */ /* 0x000fea0003800200 */
.L_x_10:
[----:B------:R-:W-:Y:S01]  /*0720*/  DMUL R6, R4, R4 ;  /* 0x0000000404067228 */ /* 0x000fe20000000000 */
[----:B------:R-:W-:Y:S01]  /*0730*/  IMAD.MOV.U32 R8, RZ, RZ, -0x2449a4b7 ;  /* 0xdbb65b49ff087424 */ /* 0x000fe200078e00ff */
[----:B------:R-:W-:Y:S01]  /*0740*/  UMOV UR6, 0x2a25ff7e ;  /* 0x2a25ff7e00067882 */ /* 0x000fe20000000000 */
[----:B------:R-:W-:Y:S01]  /*0750*/  IMAD.MOV.U32 R9, RZ, RZ, 0x3f2d3b63 ;  /* 0x3f2d3b63ff097424 */ /* 0x000fe200078e00ff */
[----:B------:R-:W-:Y:S01]  /*0760*/  UMOV UR7, 0x3ef53e1d ;  /* 0x3ef53e1d00077882 */ /* 0x000fe20000000000 */
[----:B------:R-:W0:Y:S01]  /*0770*/  MUFU.RCP64H R11, 3.1415920257568359375 ;  /* 0x400921fb000b7908 */ /* 0x000e220000001800 */
[----:B------:R-:W-:Y:S01]  /*0780*/  IMAD.MOV.U32 R10, RZ, RZ, 0x1 ;  /* 0x00000001ff0a7424 */ /* 0x000fe200078e00ff */
[----:B------:R-:W1:Y:S01]  /*0790*/  LDCU UR8, c[0x0][0x398] ;  /* 0x00007300ff0877ac */ /* 0x000e620008000800 */
[----:B------:R-:W-:Y:S01]  /*07a0*/  BSSY.RECONVERGENT B0, `(.L_x_12) ;  /* 0x000005a000007945 */ /* 0x000fe20003800200 */
[----:B------:R-:W-:Y:S01]  /*07b0*/  DFMA R8, R6, -UR6, R8 ;  /* 0x8000000606087c2b */ /* 0x000fe20008000008 */
[----:B------:R-:W-:Y:S01]  /*07c0*/  UMOV UR6, 0x8dde082e ;  /* 0x8dde082e00067882 */ /* 0x000fe20000000000 */
[----:B------:R-:W-:-:S06]  /*07d0*/  UMOV UR7, 0x3f531278 ;  /* 0x3f53127800077882 */ /* 0x000fcc0000000000 */
[----:B------:R-:W-:Y:S01]  /*07e0*/  DFMA R8, R6, R8, -UR6 ;  /* 0x8000000606087e2b */ /* 0x000fe20008000008 */
[----:B------:R-:W-:Y:S01]  /*07f0*/  UMOV UR6, 0xc8249315 ;  /* 0xc824931500067882 */ /* 0x000fe20000000000 */
[----:B------:R-:W-:-:S06]  /*0800*/  UMOV UR7, 0x3f6f9690 ;  /* 0x3f6f969000077882 */ /* 0x000fcc0000000000 */
[----:B------:R-:W-:Y:S01]  /*0810*/  DFMA R8, R6, R8, UR6 ;  /* 0x0000000606087e2b */ /* 0x000fe20008000008 */
[----:B------:R-:W-:Y:S01]  /*0820*/  UMOV UR6, 0xabc7cf0d ;  /* 0xabc7cf0d00067882 */ /* 0x000fe20000000000 */
[----:B------:R-:W-:Y:S01]  /*0830*/  UMOV UR7, 0x3f82cf5a ;  /* 0x3f82cf5a00077882 */ /* 0x000fe20000000000 */
[----:B-1----:R-:W-:-:S05]  /*0840*/  VIADD R16, R16, UR8 ;  /* 0x0000000810107c36 */ /* 0x002fca0008000000 */
[----:B------:R-:W-:Y:S01]  /*0850*/  DFMA R8, R6, R8, -UR6 ;  /* 0x8000000606087e2b */ /* 0x000fe20008000008 */
[----:B------:R-:W-:Y:S01]  /*0860*/  UMOV UR6, 0xb2a3bfde ;  /* 0xb2a3bfde00067882 */ /* 0x000fe20000000000 */
[----:B------:R-:W-:Y:S01]  /*0870*/  UMOV UR7, 0x3f9162b0 ;  /* 0x3f9162b000077882 */ /* 0x000fe20000000000 */
[----:B------:R-:W-:-:S05]  /*0880*/  SHF.R.S32.HI R19, RZ, 0x1f, R16 ;  /* 0x0000001fff137819 */ /* 0x000fca0000011410 */
[----:B------:R-:W-:Y:S01]  /*0890*/  DFMA R8, R6, R8, UR6 ;  /* 0x0000000606087e2b */ /* 0x000fe20008000008 */
[----:B------:R-:W-:Y:S01]  /*08a0*/  UMOV UR6, 0xfeb6fc6b ;  /* 0xfeb6fc6b00067882 */ /* 0x000fe20000000000 */
[----:B------:R-:W-:-:S06]  /*08b0*/  UMOV UR7, 0x3f9a7256 ;  /* 0x3f9a725600077882 */ /* 0x000fcc0000000000 */
[----:B------:R-:W-:Y:S01]  /*08c0*/  DFMA R8, R6, R8, -UR6 ;  /* 0x8000000606087e2b */ /* 0x000fe20008000008 */
[----:B------:R-:W-:Y:S01]  /*08d0*/  UMOV UR6, 0xce4a489 ;  /* 0x0ce4a48900067882 */ /* 0x000fe20000000000 */
[----:B------:R-:W-:-:S06]  /*08e0*/  UMOV UR7, 0x3fa17156 ;  /* 0x3fa1715600077882 */ /* 0x000fcc0000000000 */
        /* <DEDUP_REMOVED lines=36> */
[----:B------:R-:W-:-:S08]  /*0b30*/  DMUL R8, R6, R8 ;  /* 0x0000000806087228 */ /* 0x000fd00000000000 */
[----:B------:R-:W-:Y:S01]  /*0b40*/  DFMA R8, R8, R4, R4 ;  /* 0x000000040808722b */ /* 0x000fe20000000004 */
[----:B------:R-:W-:Y:S02]  /*0b50*/  IMAD.MOV.U32 R4, RZ, RZ, 0x54442eea ;  /* 0x54442eeaff047424 */ /* 0x000fe400078e00ff */
[----:B------:R-:W-:-:S05]  /*0b60*/  IMAD.MOV.U32 R5, RZ, RZ, 0x400921fb ;  /* 0x400921fbff057424 */ /* 0x000fca00078e00ff */
[----:B------:R-:W-:Y:S01]  /*0b70*/  DADD R6, -R8, UR6 ;  /* 0x0000000608067e29 */ /* 0x000fe20008000100 */
[----:B------:R-:W1:Y:S09]  /*0b80*/  LDCU.64 UR6, c[0x0][0x388] ;  /* 0x00007100ff0677ac */ /* 0x000e720008000a00 */
[----:B------:R-:W-:-:S02]  /*0b90*/  FSEL R2, R7, R9, P0 ;  /* 0x0000000907027208 */ /* 0x000fc40000000000 */
[----:B------:R-:W-:Y:S02]  /*0ba0*/  FSEL R6, R6, R8, P0 ;  /* 0x0000000806067208 */ /* 0x000fe40000000000 */
[----:B------:R-:W-:Y:S01]  /*0bb0*/  LOP3.LUT R7, R2, 0x80000000, R3, 0xb8, !PT ;  /* 0x8000000002077812 */ /* 0x000fe200078eb803 */
[----:B0-----:R-:W-:-:S03]  /*0bc0*/  DFMA R2, R10, -R4, 1 ;  /* 0x3ff000000a02742b */ /* 0x001fc60000000804 */
[----:B------:R1:W0:Y:S05]  /*0bd0*/  F2I.F64.TRUNC R12, R6 ;  /* 0x00000006000c7311 */ /* 0x00022a000030d100 */
[----:B------:R-:W-:Y:S01]  /*0be0*/  DFMA R2, R2, R2, R2 ;  /* 0x000000020202722b */ /* 0x000fe20000000002 */
[----:B-1----:R-:W-:-:S07]  /*0bf0*/  IADD3 R6, P0, PT, R16, UR6, RZ ;  /* 0x0000000610067c10 */ /* 0x002fce000ff1e0ff */
[----:B------:R-:W-:Y:S01]  /*0c00*/  DFMA R10, R10, R2, R10 ;  /* 0x000000020a0a722b */ /* 0x000fe2000000000a */
[----:B------:R-:W-:Y:S01]  /*0c10*/  IADD3.X R7, PT, PT, R19, UR7, RZ, P0, !PT ;  /* 0x0000000713077c10 */ /* 0x000fe200087fe4ff */
[----:B0-----:R-:W0:Y:S04]  /*0c20*/  I2F.F64 R2, R12 ;  /* 0x0000000c00027312 */ /* 0x001e280000201c00 */
[----:B------:R1:W-:Y:S02]  /*0c30*/  STG.E.U8 desc[UR4][R6.64], R0 ;  /* 0x0000000006007986 */ /* 0x0003e4000c101104 */
[----:B------:R-:W-:-:S08]  /*0c40*/  DFMA R8, R10, -R4, 1 ;  /* 0x3ff000000a08742b */ /* 0x000fd00000000804 */
[----:B------:R-:W-:Y:S02]  /*0c50*/  DFMA R8, R10, R8, R10 ;  /* 0x000000080a08722b */ /* 0x000fe4000000000a */
[----:B0-----:R-:W-:-:S08]  /*0c60*/  DMUL R10, R2, 180 ;  /* 0x40668000020a7828 */ /* 0x001fd00000000000 */
[----:B------:R-:W-:Y:S02]  /*0c70*/  DMUL R2, R10, R8 ;  /* 0x000000080a027228 */ /* 0x000fe40000000000 */
[----:B------:R-:W-:-:S06]  /*0c80*/  FSETP.GEU.AND P1, PT, |R11|, 6.5827683646048100446e-37, PT ;  /* 0x036000000b00780b */ /* 0x000fcc0003f2e200 */
[----:B------:R-:W-:-:S08]  /*0c90*/  DFMA R4, R2, -R4, R10 ;  /* 0x800000040204722b */ /* 0x000fd0000000000a */
[----:B------:R-:W-:-:S10]  /*0ca0*/  DFMA R2, R8, R4, R2 ;  /* 0x000000040802722b */ /* 0x000fd40000000002 */
[----:B------:R-:W-:-:S05]  /*0cb0*/  FFMA R4, RZ, 2.1426990032196044922, R3 ;  /* 0x400921fbff047823 */ /* 0x000fca0000000003 */
[----:B------:R-:W-:-:S13]  /*0cc0*/  FSETP.GT.AND P0, PT, |R4|, 1.469367938527859385e-39, PT ;  /* 0x001000000400780b */ /* 0x000fda0003f04200 */
[----:B-1----:R-:W-:Y:S05]  /*0cd0*/  @P0 BRA P1, `(.L_x_13) ;  /* 0x0000000000180947 */ /* 0x002fea0000800000 */
[----:B------:R-:W-:Y:S01]  /*0ce0*/  IMAD.MOV.U32 R6, RZ, RZ, R10 ;  /* 0x000000ffff067224 */ /* 0x000fe200078e000a */
[----:B------:R-:W-:Y:S01]  /*0cf0*/  MOV R20, 0xd40 ;  /* 0x00000d4000147802 */ /* 0x000fe20000000f00 */
[----:B------:R-:W-:Y:S02]  /*0d00*/  IMAD.MOV.U32 R7, RZ, RZ, R11 ;  /* 0x000000ffff077224 */ /* 0x000fe400078e000b */
[----:B------:R-:W-:Y:S02]  /*0d10*/  IMAD.MOV.U32 R4, RZ, RZ, 0x54442eea ;  /* 0x54442eeaff047424 */ /* 0x000fe400078e00ff */
[----:B------:R-:W-:-:S07]  /*0d20*/  IMAD.MOV.U32 R5, RZ, RZ, 0x400921fb ;  /* 0x400921fbff057424 */ /* 0x000fce00078e00ff */
[----:B------:R-:W-:Y:S05]  /*0d30*/  CALL.REL.NOINC `($__internal_1_$__cuda_sm20_div_rn_f64_full) ;  /* 0x00000000001c7944 */ /* 0x000fea0003c00000 */
.L_x_13:
[----:B------:R-:W-:Y:S05]  /*0d40*/  BSYNC.RECONVERGENT B0 ;  /* 0x0000000000007941 */ /* 0x000fea0003800200 */
.L_x_12:
[----:B------:R-:W0:Y:S01]  /*0d50*/  LDCU.64 UR6, c[0x0][0x390] ;  /* 0x00007200ff0677ac */ /* 0x000e220008000a00 */
[----:B------:R-:W1:Y:S01]  /*0d60*/  F2I.U32.F64.TRUNC R3, R2 ;  /* 0x0000000200037311 */ /* 0x000e62000030d000 */
[----:B0-----:R-:W-:-:S04]  /*0d70*/  IADD3 R16, P0, PT, R16, UR6, RZ ;  /* 0x0000000610107c10 */ /* 0x001fc8000ff1e0ff */
[----:B------:R-:W-:-:S05]  /*0d80*/  IADD3.X R17, PT, PT, R19, UR7, RZ, P0, !PT ;  /* 0x0000000713117c10 */ /* 0x000fca00087fe4ff */
[----:B-1----:R-:W-:Y:S01]  /*0d90*/  STG.E.U8 desc[UR4][R16.64], R3 ;  /* 0x0000000310007986 */ /* 0x002fe2000c101104 */
[----:B------:R-:W-:Y:S05]  /*0da0*/  EXIT ;  /* 0x000000000000794d */ /* 0x000fea0003800000 */
        .weak           $__internal_1_$__cuda_sm20_div_rn_f64_full
        .type           $__internal_1_$__cuda_sm20_div_rn_f64_full,@function
        .size           $__internal_1_$__cuda_sm20_div_rn_f64_full,($__internal_2_$__cuda_sm20_dsqrt_rn_f64_mediumpath_v1 - $__internal_1_$__cuda_sm20_div_rn_f64_full)
$__internal_1_$__cuda_sm20_div_rn_f64_full:
[C---:B------:R-:W-:Y:S01]  /*0db0*/  FSETP.GEU.AND P0, PT, |R5|.reuse, 1.469367938527859385e-39, PT ;  /* 0x001000000500780b */ /* 0x040fe20003f0e200 */
[----:B------:R-:W-:Y:S01]  /*0dc0*/  IMAD.MOV.U32 R10, RZ, RZ, 0x1 ;  /* 0x00000001ff0a7424 */ /* 0x000fe200078e00ff */
[----:B------:R-:W-:Y:S01]  /*0dd0*/  LOP3.LUT R2, R5, 0x800fffff, RZ, 0xc0, !PT ;  /* 0x800fffff05027812 */ /* 0x000fe200078ec0ff */
[----:B------:R-:W-:Y:S01]  /*0de0*/  IMAD.MOV.U32 R17, RZ, RZ, 0x1ca00000 ;  /* 0x1ca00000ff117424 */ /* 0x000fe200078e00ff */
[C---:B------:R-:W-:Y:S01]  /*0df0*/  FSETP.GEU.AND P2, PT, |R7|.reuse, 1.469367938527859385e-39, PT ;  /* 0x001000000700780b */ /* 0x040fe20003f4e200 */
[----:B------:R-:W-:Y:S01]  /*0e00*/  BSSY.RECONVERGENT B1, `(.L_x_14) ;  /* 0x0000052000017945 */ /* 0x000fe20003800200 */
[----:B------:R-:W-:Y:S01]  /*0e10*/  LOP3.LUT R3, R2, 0x3ff00000, RZ, 0xfc, !PT ;  /* 0x3ff0000002037812 */ /* 0x000fe200078efcff */
[----:B------:R-:W-:Y:S01]  /*0e20*/  IMAD.MOV.U32 R2, RZ, RZ, R4 ;  /* 0x000000ffff027224 */ /* 0x000fe200078e0004 */
[----:B------:R-:W-:Y:S02]  /*0e30*/  LOP3.LUT R18, R7, 0x7ff00000, RZ, 0xc0, !PT ;  /* 0x7ff0000007127812 */ /* 0x000fe400078ec0ff */
[----:B------:R-:W-:-:S03]  /*0e40*/  LOP3.LUT R21, R5, 0x7ff00000, RZ, 0xc0, !PT ;  /* 0x7ff0000005157812 */ /* 0x000fc600078ec0ff */
[----:B------:R-:W-:Y:S01]  /*0e50*/  @!P0 DMUL R2, R4, 8.98846567431157953865e+307 ;  /* 0x7fe0000004028828 */ /* 0x000fe20000000000 */
[C---:B------:R-:W-:Y:S01]  /*0e60*/  ISETP.GE.U32.AND P1, PT, R18.reuse, R21, PT ;  /* 0x000000151200720c */ /* 0x040fe20003f26070 */
[----:B------:R-:W-:Y:S02]  /*0e70*/  IMAD.MOV.U32 R22, RZ, RZ, R18 ;  /* 0x000000ffff167224 */ /* 0x000fe400078e0012 */
[----:B------:R-:W-:Y:S02]  /*0e80*/  @!P2 LOP3.LUT R13, R5, 0x7ff00000, RZ, 0xc0, !PT ;  /* 0x7ff00000050da812 */ /* 0x000fe400078ec0ff */
[----:B------:R-:W0:Y:S02]  /*0e90*/  MUFU.RCP64H R11, R3 ;  /* 0x00000003000b7308 */ /* 0x000e240000001800 */
[----:B------:R-:W-:Y:S02]  /*0ea0*/  @!P2 ISETP.GE.U32.AND P3, PT, R18, R13, PT ;  /* 0x0000000d1200a20c */ /* 0x000fe40003f66070 */
[----:B------:R-:W-:-:S02]  /*0eb0*/  @!P0 LOP3.LUT R21, R3, 0x7ff00000, RZ, 0xc0, !PT ;  /* 0x7ff0000003158812 */ /* 0x000fc400078ec0ff */
[----:B------:R-:W-:-:S03]  /*0ec0*/  @!P2 SEL R13, R17, 0x63400000, !P3 ;  /* 0x63400000110da807 */ /* 0x000fc60005800000 */
[----:B------:R-:W-:Y:S01]  /*0ed0*/  VIADD R24, R21, 0xffffffff ;  /* 0xffffffff15187836 */ /* 0x000fe20000000000 */
[----:B------:R-:W-:-:S04]  /*0ee0*/  @!P2 LOP3.LUT R14, R13, 0x80000000, R7, 0xf8, !PT ;  /* 0x800000000d0ea812 */ /* 0x000fc800078ef807 */
[----:B------:R-:W-:Y:S01]  /*0ef0*/  @!P2 LOP3.LUT R15, R14, 0x100000, RZ, 0xfc, !PT ;  /* 0x001000000e0fa812 */ /* 0x000fe200078efcff */
[----:B------:R-:W-:Y:S01]  /*0f00*/  @!P2 IMAD.MOV.U32 R14, RZ, RZ, RZ ;  /* 0x000000ffff0ea224 */ /* 0x000fe200078e00ff */
[----:B0-----:R-:W-:-:S08]  /*0f10*/  DFMA R8, R10, -R2, 1 ;  /* 0x3ff000000a08742b */ /* 0x001fd00000000802 */
[----:B------:R-:W-:-:S08]  /*0f20*/  DFMA R8, R8, R8, R8 ;  /* 0x000000080808722b */ /* 0x000fd00000000008 */
[----:B------:R-:W-:Y:S01]  /*0f30*/  DFMA R10, R10, R8, R10 ;  /* 0x000000080a0a722b */ /* 0x000fe2000000000a */
[----:B------:R-:W-:Y:S01]  /*0f40*/  SEL R9, R17, 0x63400000, !P1 ;  /* 0x6340000011097807 */ /* 0x000fe20004800000 */
[----:B------:R-:W-:-:S03]  /*0f50*/  IMAD.MOV.U32 R8, RZ, RZ, R6 ;  /* 0x000000ffff087224 */ /* 0x000fc600078e0006 */
[----:B------:R-:W-:-:S03]  /*0f60*/  LOP3.LUT R9, R9, 0x800fffff, R7, 0xf8, !PT ;  /* 0x800fffff09097812 */ /* 0x000fc600078ef807 */
[----:B------:R-:W-:-:S03]  /*0f70*/  DFMA R12, R10, -R2, 1 ;  /* 0x3ff000000a0c742b */ /* 0x000fc60000000802 */
[----:B------:R-:W-:-:S05]  /*0f80*/  @!P2 DFMA R8, R8, 2, -R14 ;  /* 0x400000000808a82b */ /* 0x000fca000000080e */
[----:B------:R-:W-:-:S05]  /*0f90*/  DFMA R12, R10, R12, R10 ;  /* 0x0000000c0a0c722b */ /* 0x000fca000000000a */
[----:B------:R-:W-:-:S03]  /*0fa0*/  @!P2 LOP3.LUT R22, R9, 0x7ff00000, RZ, 0xc0, !PT ;  /* 0x7ff000000916a812 */ /* 0x000fc600078ec0ff */
[----:B------:R-:W-:Y:S02]  /*0fb0*/  DMUL R10, R12, R8 ;  /* 0x000000080c0a7228 */ /* 0x000fe40000000000 */
[----:B------:R-:W-:-:S05]  /*0fc0*/  VIADD R23, R22, 0xffffffff ;  /* 0xffffffff16177836 */ /* 0x000fca0000000000 */
[----:B------:R-:W-:Y:S01]  /*0fd0*/  ISETP.GT.U32.AND P0, PT, R23, 0x7feffffe, PT ;  /* 0x7feffffe1700780c */ /* 0x000fe20003f04070 */
[----:B------:R-:W-:-:S03]  /*0fe0*/  DFMA R14, R10, -R2, R8 ;  /* 0x800000020a0e722b */ /* 0x000fc60000000008 */
[----:B------:R-:W-:-:S05]  /*0ff0*/  ISETP.GT.U32.OR P0, PT, R24, 0x7feffffe, P0 ;  /* 0x7feffffe1800780c */ /* 0x000fca0000704470 */
[----:B------:R-:W-:-:S08]  /*1000*/  DFMA R14, R12, R14, R10 ;  /* 0x0000000e0c0e722b */ /* 0x000fd0000000000a */
[----:B------:R-:W-:Y:S05]  /*1010*/  @P0 BRA `(.L_x_15) ;  /* 0x00000000006c0947 */ /* 0x000fea0003800000 */
[----:B------:R-:W-:-:S04]  /*1020*/  LOP3.LUT R7, R5, 0x7ff00000, RZ, 0xc0, !PT ;  /* 0x7ff0000005077812 */ /* 0x000fc800078ec0ff */
[CC--:B------:R-:W-:Y:S02]  /*1030*/  VIADDMNMX R6, R18.reuse, -R7.reuse, 0xb9600000, !PT ;  /* 0xb960000012067446 */ /* 0x0c0fe40007800907 */
[----:B------:R-:W-:Y:S02]  /*1040*/  ISETP.GE.U32.AND P0, PT, R18, R7, PT ;  /* 0x000000071200720c */ /* 0x000fe40003f06070 */
[----:B------:R-:W-:Y:S02]  /*1050*/  VIMNMX R6, PT, PT, R6, 0x46a00000, PT ;  /* 0x46a0000006067848 */ /* 0x000fe40003fe0100 */
[----:B------:R-:W-:-:S05]  /*1060*/  SEL R17, R17, 0x63400000, !P0 ;  /* 0x6340000011117807 */ /* 0x000fca0004000000 */
[----:B------:R-:W-:Y:S02]  /*1070*/  IMAD.IADD R12, R6, 0x1, -R17 ;  /* 0x00000001060c7824 */ /* 0x000fe400078e0a11 */
[----:B------:R-:W-:Y:S02]  /*1080*/  IMAD.MOV.U32 R6, RZ, RZ, RZ ;  /* 0x000000ffff067224 */ /* 0x000fe400078e00ff */
[----:B------:R-:W-:-:S06]  /*1090*/  VIADD R7, R12, 0x7fe00000 ;  /* 0x7fe000000c077836 */ /* 0x000fcc0000000000 */
[----:B------:R-:W-:-:S10]  /*10a0*/  DMUL R10, R14, R6 ;  /* 0x000000060e0a7228 */ /* 0x000fd40000000000 */
[----:B------:R-:W-:-:S13]  /*10b0*/  FSETP.GTU.AND P0, PT, |R11|, 1.469367938527859385e-39, PT ;  /* 0x001000000b00780b */ /* 0x000fda0003f0c200 */
[----:B------:R-:W-:Y:S05]  /*10c0*/  @P0 BRA `(.L_x_16) ;  /* 0x0000000000940947 */ /* 0x000fea0003800000 */
[----:B------:R-:W-:Y:S01]  /*10d0*/  DFMA R2, R14, -R2, R8 ;  /* 0x800000020e02722b */ /* 0x000fe20000000008 */
[----:B------:R-:W-:-:S09]  /*10e0*/  IMAD.MOV.U32 R6, RZ, RZ, RZ ;  /* 0x000000ffff067224 */ /* 0x000fd200078e00ff */
[C---:B------:R-:W-:Y:S02]  /*10f0*/  FSETP.NEU.AND P0, PT, R3.reuse, RZ, PT ;  /* 0x000000ff0300720b */ /* 0x040fe40003f0d000 */
[----:B------:R-:W-:-:S04]  /*1100*/  LOP3.LUT R5, R3, 0x80000000, R5, 0x48, !PT ;  /* 0x8000000003057812 */ /* 0x000fc800078e4805 */
[----:B------:R-:W-:-:S07]  /*1110*/  LOP3.LUT R7, R5, R7, RZ, 0xfc, !PT ;  /* 0x0000000705077212 */ /* 0x000fce00078efcff */
[----:B------:R-:W-:Y:S05]  /*1120*/  @!P0 BRA `(.L_x_16) ;  /* 0x00000000007c8947 */ /* 0x000fea0003800000 */
[----:B------:R-:W-:Y:S01]  /*1130*/  IMAD.MOV R3, RZ, RZ, -R12 ;  /* 0x000000ffff037224 */ /* 0x000fe200078e0a0c */
[----:B------:R-:W-:Y:S01]  /*1140*/  DMUL.RP R6, R14, R6 ;  /* 0x000000060e067228 */ /* 0x000fe20000008000 */
[----:B------:R-:W-:-:S06]  /*1150*/  IMAD.MOV.U32 R2, RZ, RZ, RZ ;  /* 0x000000ffff027224 */ /* 0x000fcc00078e00ff */
[----:B------:R-:W-:-:S03]  /*1160*/  DFMA R2, R10, -R2, R14 ;  /* 0x800000020a02722b */ /* 0x000fc6000000000e */
[----:B------:R-:W-:-:S03]  /*1170*/  LOP3.LUT R5, R7, R5, RZ, 0x3c, !PT ;  /* 0x0000000507057212 */ /* 0x000fc600078e3cff */
[----:B------:R-:W-:-:S04]  /*1180*/  IADD3 R2, PT, PT, -R12, -0x43300000, RZ ;  /* 0xbcd000000c027810 */ /* 0x000fc80007ffe1ff */
[----:B------:R-:W-:-:S04]  /*1190*/  FSETP.NEU.AND P0, PT, |R3|, R2, PT ;  /* 0x000000020300720b */ /* 0x000fc80003f0d200 */
[----:B------:R-:W-:Y:S02]  /*11a0*/  FSEL R10, R6, R10, !P0 ;  /* 0x0000000a060a7208 */ /* 0x000fe40004000000 */
[----:B------:R-:W-:Y:S01]  /*11b0*/  FSEL R11, R5, R11, !P0 ;  /* 0x0000000b050b7208 */ /* 0x000fe20004000000 */
[----:B------:R-:W-:Y:S06]  /*11c0*/  BRA `(.L_x_16) ;  /* 0x0000000000547947 */ /* 0x000fec0003800000 */
.L_x_15:
[----:B------:R-:W-:-:S14]  /*11d0*/  DSETP.NAN.AND P0, PT, R6, R6, PT ;  /* 0x000000060600722a */ /* 0x000fdc0003f08000 */
[----:B------:R-:W-:Y:S05]  /*11e0*/  @P0 BRA `(.L_x_17) ;  /* 0x0000000000440947 */ /* 0x000fea0003800000 */
[----:B------:R-:W-:-:S14]  /*11f0*/  DSETP.NAN.AND P0, PT, R4, R4, PT ;  /* 0x000000040400722a */ /* 0x000fdc0003f08000 */
[----:B------:R-:W-:Y:S05]  /*1200*/  @P0 BRA `(.L_x_18) ;  /* 0x0000000000300947 */ /* 0x000fea0003800000 */
[----:B------:R-:W-:Y:S01]  /*1210*/  ISETP.NE.AND P0, PT, R22, R21, PT ;  /* 0x000000151600720c */ /* 0x000fe20003f05270 */
[----:B------:R-:W-:Y:S02]  /*1220*/  IMAD.MOV.U32 R10, RZ, RZ, 0x0 ;  /* 0x00000000ff0a7424 */ /* 0x000fe400078e00ff */
[----:B------:R-:W-:-:S10]  /*1230*/  IMAD.MOV.U32 R11, RZ, RZ, -0x80000 ;  /* 0xfff80000ff0b7424 */ /* 0x000fd400078e00ff */
[----:B------:R-:W-:Y:S05]  /*1240*/  @!P0 BRA `(.L_x_16) ;  /* 0x0000000000348947 */ /* 0x000fea0003800000 */
[----:B------:R-:W-:Y:S02]  /*1250*/  ISETP.NE.AND P0, PT, R22, 0x7ff00000, PT ;  /* 0x7ff000001600780c */ /* 0x000fe40003f05270 */
[----:B------:R-:W-:Y:S02]  /*1260*/  LOP3.LUT R11, R7, 0x80000000, R5, 0x48, !PT ;  /* 0x80000000070b7812 */ /* 0x000fe400078e4805 */
[----:B------:R-:W-:-:S13]  /*1270*/  ISETP.EQ.OR P0, PT, R21, RZ, !P0 ;  /* 0x000000ff1500720c */ /* 0x000fda0004702670 */
[----:B------:R-:W-:Y:S01]  /*1280*/  @P0 LOP3.LUT R2, R11, 0x7ff00000, RZ, 0xfc, !PT ;  /* 0x7ff000000b020812 */ /* 0x000fe200078efcff */
[----:B------:R-:W-:Y:S02]  /*1290*/  @!P0 IMAD.MOV.U32 R10, RZ, RZ, RZ ;  /* 0x000000ffff0a8224 */ /* 0x000fe400078e00ff */
[----:B------:R-:W-:Y:S02]  /*12a0*/  @P0 IMAD.MOV.U32 R10, RZ, RZ, RZ ;  /* 0x000000ffff0a0224 */ /* 0x000fe400078e00ff */
[----:B------:R-:W-:Y:S01]  /*12b0*/  @P0 IMAD.MOV.U32 R11, RZ, RZ, R2 ;  /* 0x000000ffff0b0224 */ /* 0x000fe200078e0002 */
[----:B------:R-:W-:Y:S06]  /*12c0*/  BRA `(.L_x_16) ;  /* 0x0000000000147947 */ /* 0x000fec0003800000 */
.L_x_18:
[----:B------:R-:W-:Y:S01]  /*12d0*/  LOP3.LUT R11, R5, 0x80000, RZ, 0xfc, !PT ;  /* 0x00080000050b7812 */ /* 0x000fe200078efcff */
[----:B------:R-:W-:Y:S01]  /*12e0*/  IMAD.MOV.U32 R10, RZ, RZ, R4 ;  /* 0x000000ffff0a7224 */ /* 0x000fe200078e0004 */
[----:B------:R-:W-:Y:S06]  /*12f0*/  BRA `(.L_x_16) ;  /* 0x0000000000087947 */ /* 0x000fec0003800000 */
.L_x_17:
[----:B------:R-:W-:Y:S01]  /*1300*/  LOP3.LUT R11, R7, 0x80000, RZ, 0xfc, !PT ;  /* 0x00080000070b7812 */ /* 0x000fe200078efcff */
[----:B------:R-:W-:-:S07]  /*1310*/  IMAD.MOV.U32 R10, RZ, RZ, R6 ;  /* 0x000000ffff0a7224 */ /* 0x000fce00078e0006 */
.L_x_16:
[----:B------:R-:W-:Y:S05]  /*1320*/  BSYNC.RECONVERGENT B1 ;  /* 0x0000000000017941 */ /* 0x000fea0003800200 */
.L_x_14:
[----:B------:R-:W-:Y:S02]  /*1330*/  IMAD.MOV.U32 R21, RZ, RZ, 0x0 ;  /* 0x00000000ff157424 */ /* 0x000fe400078e00ff */
[----:B------:R-:W-:Y:S02]  /*1340*/  IMAD.MOV.U32 R2, RZ, RZ, R10 ;  /* 0x000000ffff027224 */ /* 0x000fe400078e000a */
[----:B------:R-:W-:Y:S01]  /*1350*/  IMAD.MOV.U32 R3, RZ, RZ, R11 ;  /* 0x000000ffff037224 */ /* 0x000fe200078e000b */
[----:B------:R-:W-:Y:S06]  /*1360*/  RET.REL.NODEC R20 `(sobel) ;  /* 0xffffffec14247950 */ /* 0x000fec0003c3ffff */
        .weak           $__internal_2_$__cuda_sm20_dsqrt_rn_f64_mediumpath_v1
        .type           $__internal_2_$__cuda_sm20_dsqrt_rn_f64_mediumpath_v1,@function
        .size           $__internal_2_$__cuda_sm20_dsqrt_rn_f64_mediumpath_v1,(.L_x_46 - $__internal_2_$__cuda_sm20_dsqrt_rn_f64_mediumpath_v1)
$__internal_2_$__cuda_sm20_dsqrt_rn_f64_mediumpath_v1:
[----:B------:R-:W-:Y:S01]  /*1370*/  ISETP.GE.U32.AND P0, PT, R10, -0x3400000, PT ;  /* 0xfcc000000a00780c */ /* 0x000fe20003f06070 */
[----:B------:R-:W-:Y:S01]  /*1380*/  BSSY.RECONVERGENT B1, `(.L_x_19) ;  /* 0x0000024000017945 */ /* 0x000fe20003800200 */
[----:B------:R-:W-:-:S11]  /*1390*/  IMAD.MOV.U32 R13, RZ, RZ, R21 ;  /* 0x000000ffff0d7224 */ /* 0x000fd600078e0015 */
[----:B------:R-:W-:Y:S05]  /*13a0*/  @!P0 BRA `(.L_x_20) ;  /* 0x0000000000208947 */ /* 0x000fea0003800000 */
[----:B------:R-:W-:-:S10]  /*13b0*/  DFMA.RM R12, R18, R12, R14 ;  /* 0x0000000c120c722b */ /* 0x000fd4000000400e */
[----:B------:R-:W-:-:S05]  /*13c0*/  IADD3 R8, P0, PT, R12, 0x1, RZ ;  /* 0x000000010c087810 */ /* 0x000fca0007f1e0ff */
[----:B------:R-:W-:-:S06]  /*13d0*/  IMAD.X R9, RZ, RZ, R13, P0 ;  /* 0x000000ffff097224 */ /* 0x000fcc00000e060d */
[----:B------:R-:W-:-:S08]  /*13e0*/  DFMA.RP R2, -R12, R8, R2 ;  /* 0x000000080c02722b */ /* 0x000fd00000008102 */
[----:B------:R-:W-:-:S06]  /*13f0*/  DSETP.GT.AND P0, PT, R2, RZ, PT ;  /* 0x000000ff0200722a */ /* 0x000fcc0003f04000 */
[----:B------:R-:W-:Y:S02]  /*1400*/  FSEL R8, R8, R12, P0 ;  /* 0x0000000c08087208 */ /* 0x000fe40000000000 */
[----:B------:R-:W-:Y:S01]  /*1410*/  FSEL R9, R9, R13, P0 ;  /* 0x0000000d09097208 */ /* 0x000fe20000000000 */
[----:B------:R-:W-:Y:S06]  /*1420*/  BRA `(.L_x_21) ;  /* 0x0000000000647947 */ /* 0x000fec0003800000 */
.L_x_20:
[----:B------:R-:W-:-:S14]  /*1430*/  DSETP.NE.AND P0, PT, R2, RZ, PT ;  /* 0x000000ff0200722a */ /* 0x000fdc0003f05000 */
[----:B------:R-:W-:Y:S05]  /*1440*/  @!P0 BRA `(.L_x_22) ;  /* 0x0000000000588947 */ /* 0x000fea0003800000 */
[----:B------:R-:W-:-:S13]  /*1450*/  ISETP.GE.AND P0, PT, R3, RZ, PT ;  /* 0x000000ff0300720c */ /* 0x000fda0003f06270 */
[----:B------:R-:W-:Y:S02]  /*1460*/  @!P0 IMAD.MOV.U32 R8, RZ, RZ, 0x0 ;  /* 0x00000000ff088424 */ /* 0x000fe400078e00ff */
[----:B------:R-:W-:Y:S01]  /*1470*/  @!P0 IMAD.MOV.U32 R9, RZ, RZ, -0x80000 ;  /* 0xfff80000ff098424 */ /* 0x000fe200078e00ff */
[----:B------:R-:W-:Y:S06]  /*1480*/  @!P0 BRA `(.L_x_21) ;  /* 0x00000000004c8947 */ /* 0x000fec0003800000 */
[----:B------:R-:W-:-:S13]  /*1490*/  ISETP.GT.AND P0, PT, R3, 0x7fefffff, PT ;  /* 0x7fefffff0300780c */ /* 0x000fda0003f04270 */
[----:B------:R-:W-:Y:S05]  /*14a0*/  @P0 BRA `(.L_x_22) ;  /* 0x0000000000400947 */ /* 0x000fea0003800000 */
[----:B------:R-:W-:Y:S01]  /*14b0*/  DMUL R2, R2, 8.11296384146066816958e+31 ;  /* 0x4690000002027828 */ /* 0x000fe20000000000 */
[----:B------:R-:W-:Y:S02]  /*14c0*/  IMAD.MOV.U32 R8, RZ, RZ, RZ ;  /* 0x000000ffff087224 */ /* 0x000fe400078e00ff */
[----:B------:R-:W-:Y:S02]  /*14d0*/  IMAD.MOV.U32 R12, RZ, RZ, 0x0 ;  /* 0x00000000ff0c7424 */ /* 0x000fe400078e00ff */
[----:B------:R-:W-:Y:S01]  /*14e0*/  IMAD.MOV.U32 R13, RZ, RZ, 0x3fd80000 ;  /* 0x3fd80000ff0d7424 */ /* 0x000fe200078e00ff */
[----:B------:R-:W0:Y:S02]  /*14f0*/  MUFU.RSQ64H R9, R3 ;  /* 0x0000000300097308 */ /* 0x000e240000001c00 */
[----:B0-----:R-:W-:-:S08]  /*1500*/  DMUL R10, R8, R8 ;  /* 0x00000008080a7228 */ /* 0x001fd00000000000 */
[----:B------:R-:W-:-:S08]  /*1510*/  DFMA R10, R2, -R10, 1 ;  /* 0x3ff00000020a742b */ /* 0x000fd0000000080a */
[----:B------:R-:W-:Y:S02]  /*1520*/  DFMA R12, R10, R12, 0.5 ;  /* 0x3fe000000a0c742b */ /* 0x000fe4000000000c */
[----:B------:R-:W-:-:S08]  /*1530*/  DMUL R10, R8, R10 ;  /* 0x0000000a080a7228 */ /* 0x000fd00000000000 */
[----:B------:R-:W-:-:S08]  /*1540*/  DFMA R10, R12, R10, R8 ;  /* 0x0000000a0c0a722b */ /* 0x000fd00000000008 */
[----:B------:R-:W-:Y:S02]  /*1550*/  DMUL R8, R2, R10 ;  /* 0x0000000a02087228 */ /* 0x000fe40000000000 */
[----:B------:R-:W-:-:S06]  /*1560*/  VIADD R11, R11, 0xfff00000 ;  /* 0xfff000000b0b7836 */ /* 0x000fcc0000000000 */
[----:B------:R-:W-:-:S08]  /*1570*/  DFMA R12, R8, -R8, R2 ;  /* 0x80000008080c722b */ /* 0x000fd00000000002 */
[----:B------:R-:W-:-:S10]  /*1580*/  DFMA R8, R10, R12, R8 ;  /* 0x0000000c0a08722b */ /* 0x000fd40000000008 */
[----:B------:R-:W-:Y:S01]  /*1590*/  VIADD R9, R9, 0xfcb00000 ;  /* 0xfcb0000009097836 */ /* 0x000fe20000000000 */
[----:B------:R-:W-:Y:S06]  /*15a0*/  BRA `(.L_x_21) ;  /* 0x0000000000047947 */ /* 0x000fec0003800000 */
.L_x_22:
[----:B------:R-:W-:-:S11]  /*15b0*/  DADD R8, R2, R2 ;  /* 0x0000000002087229 */ /* 0x000fd60000000002 */
.L_x_21:
[----:B------:R-:W-:Y:S05]  /*15c0*/  BSYNC.RECONVERGENT B1 ;  /* 0x0000000000017941 */ /* 0x000fea0003800200 */
.L_x_19:
[----:B------:R-:W-:Y:S02]  /*15d0*/  IMAD.MOV.U32 R2, RZ, RZ, R0 ;  /* 0x000000ffff027224 */ /* 0x000fe400078e0000 */
[----:B------:R-:W-:-:S04]  /*15e0*/  IMAD.MOV.U32 R3, RZ, RZ, 0x0 ;  /* 0x00000000ff037424 */ /* 0x000fc800078e00ff */
[----:B------:R-:W-:Y:S05]  /*15f0*/  RET.REL.NODEC R2 `(sobel) ;  /* 0xffffffe802807950 */ /* 0x000fea0003c3ffff */
.L_x_23:
        /* <DEDUP_REMOVED lines=16> */
.L_x_46:


//--------------------- .text.convolution         --------------------------
	.section	.text.convolution,"ax",@progbits
	.align	128
        .global         convolution
        .type           convolution,@function
        .size           convolution,(.L_x_50 - convolution)
        .other          convolution,@"STO_CUDA_ENTRY STV_DEFAULT"
convolution:
.text.convolution:
[----:B------:R-:W-:Y:S01]  /*0000*/  LDC R1, c[0x0][0x37c] ;  /* 0x0000df00ff017b82 */ /* 0x000fe20000000800 */
[----:B------:R-:W0:Y:S07]  /*0010*/  S2R R5, SR_TID.Y ;  /* 0x0000000000057919 */ /* 0x000e2e0000002200 */
[----:B------:R-:W1:Y:S01]  /*0020*/  S2UR UR6, SR_CTAID.Y ;  /* 0x00000000000679c3 */ /* 0x000e620000002600 */
[----:B------:R-:W2:Y:S01]  /*0030*/  LDCU.64 UR8, c[0x0][0x388] ;  /* 0x00007100ff0877ac */ /* 0x000ea20008000a00 */
[----:B------:R-:W3:Y:S06]  /*0040*/  S2R R2, SR_TID.X ;  /* 0x0000000000027919 */ /* 0x000eec0000002100 */
[----:B------:R-:W3:Y:S01]  /*0050*/  LDC R18, c[0x0][0x360] ;  /* 0x0000d800ff127b82 */ /* 0x000ee20000000800 */
[----:B------:R-:W1:Y:S07]  /*0060*/  LDCU UR4, c[0x0][0x364] ;  /* 0x00006c80ff0477ac */ /* 0x000e6e0008000800 */
[----:B------:R-:W3:Y:S01]  /*0070*/  S2UR UR5, SR_CTAID.X ;  /* 0x00000000000579c3 */ /* 0x000ee20000002500 */
[----:B-1----:R-:W-:-:S06]  /*0080*/  UIMAD UR6, UR6, UR4, URZ ;  /* 0x00000004060672a4 */ /* 0x002fcc000f8e02ff */
[----:B0-----:R-:W-:-:S05]  /*0090*/  VIADD R0, R5, UR6 ;  /* 0x0000000605007c36 */ /* 0x001fca0008000000 */
[----:B--2---:R-:W-:Y:S01]  /*00a0*/  ISETP.GE.AND P0, PT, R0, UR9, PT ;  /* 0x0000000900007c0c */ /* 0x004fe2000bf06270 */
[----:B---3--:R-:W-:-:S05]  /*00b0*/  IMAD R18, R18, UR5, R2 ;  /* 0x0000000512127c24 */ /* 0x008fca000f8e0202 */
[----:B------:R-:W-:-:S13]  /*00c0*/  ISETP.GE.OR P0, PT, R18, UR8, P0 ;  /* 0x0000000812007c0c */ /* 0x000fda0008706670 */
[----:B------:R-:W-:Y:S05]  /*00d0*/  @P0 EXIT ;  /* 0x000000000000094d */ /* 0x000fea0003800000 */
[----:B------:R-:W0:Y:S01]  /*00e0*/  LDCU.64 UR4, c[0x0][0x398] ;  /* 0x00007300ff0477ac */ /* 0x000e220008000a00 */
[----:B------:R-:W-:Y:S01]  /*00f0*/  LOP3.LUT P0, RZ, R2, R5, RZ, 0xfc, !PT ;  /* 0x0000000502ff7212 */ /* 0x000fe2000780fcff */
[----:B------:R-:W-:Y:S01]  /*0100*/  BSSY.RECONVERGENT B0, `(.L_x_24) ;  /* 0x0000070000007945 */ /* 0x000fe20003800200 */
[----:B------:R-:W1:Y:S01]  /*0110*/  LDCU.64 UR10, c[0x0][0x358] ;  /* 0x00006b00ff0a77ac */ /* 0x000e620008000a00 */
[----:B0-----:R-:W-:Y:S02]  /*0120*/  IMAD.U32 R6, RZ, RZ, UR4 ;  /* 0x00000004ff067e24 */ /* 0x001fe4000f8e00ff */
[----:B------:R-:W-:-:S05]  /*0130*/  IMAD.U32 R4, RZ, RZ, UR5 ;  /* 0x00000005ff047e24 */ /* 0x000fca000f8e00ff */
[----:B------:R-:W-:-:S04]  /*0140*/  VIMNMX R19, PT, PT, R6, R4, PT ;  /* 0x0000000406137248 */ /* 0x000fc80003fe0100 */
[----:B------:R-:W-:-:S13]  /*0150*/  ISETP.LT.OR P0, PT, R19, 0x1, P0 ;  /* 0x000000011300780c */ /* 0x000fda0000701670 */
[----:B-1----:R-:W-:Y:S05]  /*0160*/  @P0 BRA `(.L_x_25) ;  /* 0x0000000400a40947 */ /* 0x002fea0003800000 */
[C---:B------:R-:W-:Y:S01]  /*0170*/  LOP3.LUT R17, R4.reuse, 0xf, RZ, 0xc0, !PT ;  /* 0x0000000f04117812 */ /* 0x040fe200078ec0ff */
[----:B------:R-:W-:Y:S01]  /*0180*/  UMOV UR4, URZ ;  /* 0x000000ff00047c82 */ /* 0x000fe20008000000 */
[C---:B------:R-:W-:Y:S02]  /*0190*/  LOP3.LUT R16, R4.reuse, 0x7, RZ, 0xc0, !PT ;  /* 0x0000000704107812 */ /* 0x040fe400078ec0ff */
[----:B------:R-:W-:Y:S01]  /*01a0*/  LOP3.LUT R7, R4, 0x7ffffff0, RZ, 0xc0, !PT ;  /* 0x7ffffff004077812 */ /* 0x000fe200078ec0ff */
[----:B------:R-:W-:Y:S02]  /*01b0*/  VIADD R2, R17, 0xffffffff ;  /* 0xffffffff11027836 */ /* 0x000fe40000000000 */
[----:B------:R-:W-:-:S03]  /*01c0*/  VIADD R3, R16, 0xffffffff ;  /* 0xffffffff10037836 */ /* 0x000fc60000000000 */
[----:B------:R-:W-:Y:S01]  /*01d0*/  ISETP.GE.U32.AND P2, PT, R2, 0x7, PT ;  /* 0x000000070200780c */ /* 0x000fe20003f46070 */
[----:B------:R-:W-:Y:S01]  /*01e0*/  IMAD.MOV.U32 R2, RZ, RZ, RZ ;  /* 0x000000ffff027224 */ /* 0x000fe200078e00ff */
[----:B------:R-:W-:Y:S02]  /*01f0*/  ISETP.GE.U32.AND P1, PT, R3, 0x3, PT ;  /* 0x000000030300780c */ /* 0x000fe40003f26070 */
[----:B------:R-:W-:-:S11]  /*0200*/  LOP3.LUT R3, R4, 0x3, RZ, 0xc0, !PT ;  /* 0x0000000304037812 */ /* 0x000fd600078ec0ff */
.L_x_30:
[----:B0-----:R-:W0:Y:S01]  /*0210*/  S2UR UR7, SR_CgaCtaId ;  /* 0x00000000000779c3 */ /* 0x001e220000008800 */
[----:B-1----:R-:W1:Y:S01]  /*0220*/  LDCU.64 UR8, c[0x0][0x398] ;  /* 0x00007300ff0877ac */ /* 0x002e620008000a00 */
[----:B------:R-:W-:Y:S01]  /*0230*/  IMAD.MOV.U32 R22, RZ, RZ, RZ ;  /* 0x000000ffff167224 */ /* 0x000fe200078e00ff */
[----:B------:R-:W-:Y:S01]  /*0240*/  UMOV UR5, 0x400 ;  /* 0x0000040000057882 */ /* 0x000fe20000000000 */
[----:B-1----:R-:W-:Y:S02]  /*0250*/  IMAD.U32 R4, RZ, RZ, UR9 ;  /* 0x00000009ff047e24 */ /* 0x002fe4000f8e00ff */
[----:B------:R-:W-:-:S03]  /*0260*/  IMAD.U32 R6, RZ, RZ, UR8 ;  /* 0x00000008ff067e24 */ /* 0x000fc6000f8e00ff */
[----:B------:R-:W-:Y:S01]  /*0270*/  ISETP.GE.U32.AND P3, PT, R4, 0x10, PT ;  /* 0x000000100400780c */ /* 0x000fe20003f66070 */
[----:B0-----:R-:W-:-:S04]  /*0280*/  ULEA UR5, UR7, UR5, 0x18 ;  /* 0x0000000507057291 */ /* 0x001fc8000f8ec0ff */
[----:B------:R-:W-:Y:S02]  /*0290*/  ULEA UR7, UR4, UR5, 0x7 ;  /* 0x0000000504077291 */ /* 0x000fe4000f8e38ff */
[----:B------:R-:W-:-:S06]  /*02a0*/  UIADD3 UR4, UPT, UPT, UR4, 0x1, URZ ;  /* 0x0000000104047890 */ /* 0x000fcc000fffe0ff */
[----:B------:R-:W-:Y:S01]  /*02b0*/  ISETP.NE.AND P0, PT, R6, UR4, PT ;  /* 0x0000000406007c0c */ /* 0x000fe2000bf05270 */
[----:B--2-4-:R-:W-:-:S12]  /*02c0*/  @!P3 BRA `(.L_x_26) ;  /* 0x000000000078b947 */ /* 0x014fd80003800000 */
[----:B------:R-:W-:-:S05]  /*02d0*/  UMOV UR5, URZ ;  /* 0x000000ff00057c82 */ /* 0x000fca0008000000 */
.L_x_27:
[----:B0-----:R-:W0:Y:S02]  /*02e0*/  LDC.64 R24, c[0x0][0x390] ;  /* 0x0000e400ff187b82 */ /* 0x001e240000000a00 */
[----:B0-----:R-:W-:-:S04]  /*02f0*/  IADD3 R24, P3, PT, R2, R24, RZ ;  /* 0x0000001802187210 */ /* 0x001fc80007f7e0ff */
[----:B------:R-:W-:-:S05]  /*0300*/  LEA.HI.X.SX32 R25, R2, R25, 0x1, P3 ;  /* 0x0000001902197211 */ /* 0x000fca00018f0eff */
[----:B------:R-:W2:Y:S04]  /*0310*/  LDG.E.S8 R12, desc[UR10][R24.64] ;  /* 0x0000000a180c7981 */ /* 0x000ea8000c1e1300 */
[----:B------:R-:W2:Y:S04]  /*0320*/  LDG.E.S8 R13, desc[UR10][R24.64+0x1] ;  /* 0x0000010a180d7981 */ /* 0x000ea8000c1e1300 */
[----:B------:R-:W2:Y:S04]  /*0330*/  LDG.E.S8 R14, desc[UR10][R24.64+0x2] ;  /* 0x0000020a180e7981 */ /* 0x000ea8000c1e1300 */
[----:B------:R-:W2:Y:S01]  /*0340*/  LDG.E.S8 R15, desc[UR10][R24.64+0x3] ;  /* 0x0000030a180f7981 */ /* 0x000ea2000c1e1300 */
[----:B------:R-:W-:-:S03]  /*0350*/  ULEA UR8, UR5, UR7, 0x2 ;  /* 0x0000000705087291 */ /* 0x000fc6000f8e10ff */
[----:B------:R-:W3:Y:S04]  /*0360*/  LDG.E.S8 R8, desc[UR10][R24.64+0x4] ;  /* 0x0000040a18087981 */ /* 0x000ee8000c1e1300 */
[----:B------:R-:W3:Y:S04]  /*0370*/  LDG.E.S8 R9, desc[UR10][R24.64+0x5] ;  /* 0x0000050a18097981 */ /* 0x000ee8000c1e1300 */
[----:B------:R-:W3:Y:S04]  /*0380*/  LDG.E.S8 R10, desc[UR10][R24.64+0x6] ;  /* 0x0000060a180a7981 */ /* 0x000ee8000c1e1300 */
[----:B------:R-:W3:Y:S04]  /*0390*/  LDG.E.S8 R11, desc[UR10][R24.64+0x7] ;  /* 0x0000070a180b7981 */ /* 0x000ee8000c1e1300 */
[----:B------:R-:W4:Y:S04]  /*03a0*/  LDG.E.S8 R20, desc[UR10][R24.64+0xc] ;  /* 0x00000c0a18147981 */ /* 0x000f28000c1e1300 */
[----:B------:R-:W4:Y:S04]  /*03b0*/  LDG.E.S8 R21, desc[UR10][R24.64+0xd] ;  /* 0x00000d0a18157981 */ /* 0x000f28000c1e1300 */
[----:B------:R-:W4:Y:S04]  /*03c0*/  LDG.E.S8 R22, desc[UR10][R24.64+0xe] ;  /* 0x00000e0a18167981 */ /* 0x000f28000c1e1300 */
[----:B------:R-:W4:Y:S04]  /*03d0*/  LDG.E.S8 R23, desc[UR10][R24.64+0xf] ;  /* 0x00000f0a18177981 */ /* 0x000f28000c1e1300 */
[----:B--2---:R0:W-:Y:S04]  /*03e0*/  STS.128 [UR8], R12 ;  /* 0x0000000cff007988 */ /* 0x0041e80008000c08 */
[----:B0-----:R-:W2:Y:S04]  /*03f0*/  LDG.E.S8 R12, desc[UR10][R24.64+0x8] ;  /* 0x0000080a180c7981 */ /* 0x001ea8000c1e1300 */
[----:B------:R-:W2:Y:S04]  /*0400*/  LDG.E.S8 R13, desc[UR10][R24.64+0x9] ;  /* 0x0000090a180d7981 */ /* 0x000ea8000c1e1300 */
[----:B------:R-:W2:Y:S04]  /*0410*/  LDG.E.S8 R14, desc[UR10][R24.64+0xa] ;  /* 0x00000a0a180e7981 */ /* 0x000ea8000c1e1300 */
[----:B------:R-:W2:Y:S01]  /*0420*/  LDG.E.S8 R15, desc[UR10][R24.64+0xb] ;  /* 0x00000b0a180f7981 */ /* 0x000ea2000c1e1300 */
[----:B------:R-:W-:-:S06]  /*0430*/  UIADD3 UR5, UPT, UPT, UR5, 0x10, URZ ;  /* 0x0000001005057890 */ /* 0x000fcc000fffe0ff */
[----:B------:R-:W-:Y:S01]  /*0440*/  ISETP.NE.AND P3, PT, R7, UR5, PT ;  /* 0x0000000507007c0c */ /* 0x000fe2000bf65270 */
[----:B---3--:R0:W-:Y:S01]  /*0450*/  STS.128 [UR8+0x10], R8 ;  /* 0x00001008ff007988 */ /* 0x0081e20008000c08 */
[----:B------:R-:W-:-:S03]  /*0460*/  VIADD R2, R2, 0x10 ;  /* 0x0000001002027836 */ /* 0x000fc60000000000 */
[----:B----4-:R0:W-:Y:S04]  /*0470*/  STS.128 [UR8+0x30], R20 ;  /* 0x00003014ff007988 */ /* 0x0101e80008000c08 */
[----:B--2---:R0:W-:Y:S04]  /*0480*/  STS.128 [UR8+0x20], R12 ;  /* 0x0000200cff007988 */ /* 0x0041e80008000c08 */
[----:B------:R-:W-:Y:S05]  /*0490*/  @P3 BRA `(.L_x_27) ;  /* 0xfffffffc00903947 */ /* 0x000fea000383ffff */
[----:B0-----:R-:W-:-:S07]  /*04a0*/  IMAD.MOV.U32 R22, RZ, RZ, R7 ;  /* 0x000000ffff167224 */ /* 0x001fce00078e0007 */
.L_x_26:
[----:B------:R-:W-:-:S13]  /*04b0*/  ISETP.NE.AND P3, PT, R17, RZ, PT ;  /* 0x000000ff1100720c */ /* 0x000fda0003f65270 */
[----:B------:R-:W-:Y:S05]  /*04c0*/  @!P3 BRA `(.L_x_28) ;  /* 0x0000000000c8b947 */ /* 0x000fea0003800000 */
[----:B------:R-:W-:Y:S01]  /*04d0*/  ISETP.NE.AND P3, PT, R16, RZ, PT ;  /* 0x000000ff1000720c */ /* 0x000fe20003f65270 */
[----:B------:R-:W-:-:S12]  /*04e0*/  @!P2 BRA `(.L_x_29) ;  /* 0x000000000040a947 */ /* 0x000fd80003800000 */
[----:B------:R-:W0:Y:S02]  /*04f0*/  LDC.64 R20, c[0x0][0x390] ;  /* 0x0000e400ff147b82 */ /* 0x000e240000000a00 */
[----:B0-----:R-:W-:-:S04]  /*0500*/  IADD3 R20, P4, PT, R2, R20, RZ ;  /* 0x0000001402147210 */ /* 0x001fc80007f9e0ff */
[----:B------:R-:W-:-:S05]  /*0510*/  LEA.HI.X.SX32 R21, R2, R21, 0x1, P4 ;  /* 0x0000001502157211 */ /* 0x000fca00020f0eff */
[----:B------:R-:W2:Y:S04]  /*0520*/  LDG.E.S8 R8, desc[UR10][R20.64] ;  /* 0x0000000a14087981 */ /* 0x000ea8000c1e1300 */
[----:B------:R-:W2:Y:S04]  /*0530*/  LDG.E.S8 R9, desc[UR10][R20.64+0x1] ;  /* 0x0000010a14097981 */ /* 0x000ea8000c1e1300 */
[----:B------:R-:W2:Y:S04]  /*0540*/  LDG.E.S8 R10, desc[UR10][R20.64+0x2] ;  /* 0x0000020a140a7981 */ /* 0x000ea8000c1e1300 */
[----:B------:R-:W2:Y:S04]  /*0550*/  LDG.E.S8 R11, desc[UR10][R20.64+0x3] ;  /* 0x0000030a140b7981 */ /* 0x000ea8000c1e1300 */
[----:B------:R-:W3:Y:S04]  /*0560*/  LDG.E.S8 R12, desc[UR10][R20.64+0x4] ;  /* 0x0000040a140c7981 */ /* 0x000ee8000c1e1300 */
[----:B------:R-:W3:Y:S04]  /*0570*/  LDG.E.S8 R13, desc[UR10][R20.64+0x5] ;  /* 0x0000050a140d7981 */ /* 0x000ee8000c1e1300 */
[----:B------:R-:W3:Y:S04]  /*0580*/  LDG.E.S8 R14, desc[UR10][R20.64+0x6] ;  /* 0x0000060a140e7981 */ /* 0x000ee8000c1e1300 */
[----:B------:R-:W3:Y:S01]  /*0590*/  LDG.E.S8 R15, desc[UR10][R20.64+0x7] ;  /* 0x0000070a140f7981 */ /* 0x000ee2000c1e1300 */
[C---:B------:R-:W-:Y:S01]  /*05a0*/  LEA R23, R22.reuse, UR7, 0x2 ;  /* 0x0000000716177c11 */ /* 0x040fe2000f8e10ff */
[----:B------:R-:W-:-:S02]  /*05b0*/  VIADD R22, R22, 0x8 ;  /* 0x0000000816167836 */ /* 0x000fc40000000000 */
[----:B------:R-:W-:Y:S02]  /*05c0*/  VIADD R2, R2, 0x8 ;  /* 0x0000000802027836 */ /* 0x000fe40000000000 */
[----:B--2---:R0:W-:Y:S04]  /*05d0*/  STS.128 [R23], R8 ;  /* 0x0000000817007388 */ /* 0x0041e80000000c00 */
[----:B---3--:R0:W-:Y:S02]  /*05e0*/  STS.128 [R23+0x10], R12 ;  /* 0x0000100c17007388 */ /* 0x0081e40000000c00 */
.L_x_29:
[----:B------:R-:W-:Y:S05]  /*05f0*/  @!P3 BRA `(.L_x_28) ;  /* 0x00000000007cb947 */ /* 0x000fea0003800000 */
[----:B0-----:R-:W0:Y:S02]  /*0600*/  @P1 LDC.64 R12, c[0x0][0x390] ;  /* 0x0000e400ff0c1b82 */ /* 0x001e240000000a00 */
[----:B0-----:R-:W-:-:S04]  /*0610*/  @P1 IADD3 R12, P3, PT, R2, R12, RZ ;  /* 0x0000000c020c1210 */ /* 0x001fc80007f7e0ff */
[----:B------:R-:W-:-:S05]  /*0620*/  @P1 LEA.HI.X.SX32 R13, R2, R13, 0x1, P3 ;  /* 0x0000000d020d1211 */ /* 0x000fca00018f0eff */
[----:B------:R-:W2:Y:S04]  /*0630*/  @P1 LDG.E.S8 R8, desc[UR10][R12.64] ;  /* 0x0000000a0c081981 */ /* 0x000ea8000c1e1300 */
[----:B------:R-:W2:Y:S04]  /*0640*/  @P1 LDG.E.S8 R9, desc[UR10][R12.64+0x1] ;  /* 0x0000010a0c091981 */ /* 0x000ea8000c1e1300 */
[----:B------:R-:W2:Y:S04]  /*0650*/  @P1 LDG.E.S8 R10, desc[UR10][R12.64+0x2] ;  /* 0x0000020a0c0a1981 */ /* 0x000ea8000c1e1300 */
[----:B------:R-:W2:Y:S01]  /*0660*/  @P1 LDG.E.S8 R11, desc[UR10][R12.64+0x3] ;  /* 0x0000030a0c0b1981 */ /* 0x000ea2000c1e1300 */
[----:B------:R-:W-:Y:S01]  /*0670*/  @P1 LEA R15, R22, UR7, 0x2 ;  /* 0x00000007160f1c11 */ /* 0x000fe2000f8e10ff */
[----:B------:R-:W-:Y:S01]  /*0680*/  IMAD.MOV.U32 R14, RZ, RZ, R2 ;  /* 0x000000ffff0e7224 */ /* 0x000fe200078e0002 */
[----:B------:R-:W-:Y:S01]  /*0690*/  ISETP.NE.AND P3, PT, R3, RZ, PT ;  /* 0x000000ff0300720c */ /* 0x000fe20003f65270 */
[----:B------:R-:W-:-:S02]  /*06a0*/  @P1 VIADD R2, R2, 0x4 ;  /* 0x0000000402021836 */ /* 0x000fc40000000000 */
[----:B------:R-:W-:Y:S02]  /*06b0*/  @P1 VIADD R22, R22, 0x4 ;  /* 0x0000000416161836 */ /* 0x000fe40000000000 */
[----:B------:R-:W-:Y:S01]  /*06c0*/  @P1 IMAD.MOV.U32 R14, RZ, RZ, R2 ;  /* 0x000000ffff0e1224 */ /* 0x000fe200078e0002 */
[----:B--2---:R1:W-:Y:S07]  /*06d0*/  @P1 STS.128 [R15], R8 ;  /* 0x000000080f001388 */ /* 0x0043ee0000000c00 */
[----:B------:R-:W-:Y:S05]  /*06e0*/  @!P3 BRA `(.L_x_28) ;  /* 0x000000000040b947 */ /* 0x000fea0003800000 */
[----:B-1----:R-:W0:Y:S02]  /*06f0*/  LDC.64 R8, c[0x0][0x390] ;  /* 0x0000e400ff087b82 */ /* 0x002e240000000a00 */
[----:B0-----:R-:W-:-:S04]  /*0700*/  IADD3 R8, P3, PT, R14, R8, RZ ;  /* 0x000000080e087210 */ /* 0x001fc80007f7e0ff */
[----:B------:R-:W-:-:S05]  /*0710*/  LEA.HI.X.SX32 R9, R14, R9, 0x1, P3 ;  /* 0x000000090e097211 */ /* 0x000fca00018f0eff */
[----:B------:R-:W2:Y:S01]  /*0720*/  LDG.E.S8 R10, desc[UR10][R8.64] ;  /* 0x0000000a080a7981 */ /* 0x000ea2000c1e1300 */
[----:B------:R-:W-:Y:S01]  /*0730*/  LEA R13, R22, UR7, 0x2 ;  /* 0x00000007160d7c11 */ /* 0x000fe2000f8e10ff */
[----:B------:R-:W-:Y:S01]  /*0740*/  VIADD R2, R14, 0x1 ;  /* 0x000000010e027836 */ /* 0x000fe20000000000 */
[----:B------:R-:W-:-:S03]  /*0750*/  ISETP.NE.AND P3, PT, R3, 0x1, PT ;  /* 0x000000010300780c */ /* 0x000fc60003f65270 */
[----:B--2---:R2:W-:Y:S10]  /*0760*/  STS [R13], R10 ;  /* 0x0000000a0d007388 */ /* 0x0045f40000000800 */
[----:B------:R-:W-:Y:S05]  /*0770*/  @!P3 BRA `(.L_x_28) ;  /* 0x00000000001cb947 */ /* 0x000fea0003800000 */
[----:B------:R-:W-:Y:S01]  /*0780*/  ISETP.NE.AND P3, PT, R3, 0x2, PT ;  /* 0x000000020300780c */ /* 0x000fe20003f65270 */
[----:B--2---:R-:W2:-:S12]  /*0790*/  LDG.E.S8 R10, desc[UR10][R8.64+0x1] ;  /* 0x0000010a080a7981 */ /* 0x004e98000c1e1300 */
[----:B------:R-:W3:Y:S01]  /*07a0*/  @P3 LDG.E.S8 R11, desc[UR10][R8.64+0x2] ;  /* 0x0000020a080b3981 */ /* 0x000ee2000c1e1300 */
[C---:B------:R-:W-:Y:S02]  /*07b0*/  VIADD R2, R14.reuse, 0x2 ;  /* 0x000000020e027836 */ /* 0x040fe40000000000 */
[----:B------:R-:W-:Y:S01]  /*07c0*/  @P3 VIADD R2, R14, 0x3 ;  /* 0x000000030e023836 */ /* 0x000fe20000000000 */
[----:B--2---:R4:W-:Y:S04]  /*07d0*/  STS [R13+0x4], R10 ;  /* 0x0000040a0d007388 */ /* 0x0049e80000000800 */
[----:B---3--:R4:W-:Y:S02]  /*07e0*/  @P3 STS [R13+0x8], R11 ;  /* 0x0000080b0d003388 */ /* 0x0089e40000000800 */
.L_x_28:
[----:B------:R-:W-:Y:S05]  /*07f0*/  @P0 BRA `(.L_x_30) ;  /* 0xfffffff800840947 */ /* 0x000fea000383ffff */
.L_x_25:
[----:B------:R-:W-:Y:S05]  /*0800*/  BSYNC.RECONVERGENT B0 ;  /* 0x0000000000007941 */ /* 0x000fea0003800200 */
.L_x_24:
[----:B------:R-:W-:Y:S01]  /*0810*/  BAR.SYNC.DEFER_BLOCKING 0x0 ;  /* 0x0000000000007b1d */ /* 0x000fe20000010000 */
[----:B------:R-:W-:Y:S02]  /*0820*/  ISETP.GE.AND P0, PT, R19, 0x1, PT ;  /* 0x000000011300780c */ /* 0x000fe40003f06270 */
[----:B------:R-:W-:-:S11]  /*0830*/  CS2R R2, SRZ ;  /* 0x0000000000027805 */ /* 0x000fd6000001ff00 */
[----:B------:R-:W-:Y:S05]  /*0840*/  @!P0 BRA `(.L_x_31) ;  /* 0x0000001000348947 */ /* 0x000fea0003800000 */
[----:B0-----:R-:W0:Y:S01]  /*0850*/  LDC R12, c[0x0][0x388] ;  /* 0x0000e200ff0c7b82 */ /* 0x001e220000000800 */
[----:B------:R-:W-:Y:S01]  /*0860*/  LEA.HI R2, R4, R4, RZ, 0x1 ;  /* 0x0000000404027211 */ /* 0x000fe200078f08ff */
[----:B------:R-:W-:Y:S01]  /*0870*/  UMOV UR4, URZ ;  /* 0x000000ff00047c82 */ /* 0x000fe20008000000 */
[----:B------:R-:W-:Y:S02]  /*0880*/  LEA.HI R3, R6, R6, RZ, 0x1 ;  /* 0x0000000606037211 */ /* 0x000fe400078f08ff */
[----:B------:R-:W-:Y:S02]  /*0890*/  SHF.R.S32.HI R6, RZ, 0x1, R2 ;  /* 0x00000001ff067819 */ /* 0x000fe40000011402 */
[----:B------:R-:W-:Y:S02]  /*08a0*/  SHF.R.S32.HI R7, RZ, 0x1, R3 ;  /* 0x00000001ff077819 */ /* 0x000fe40000011403 */
[----:B------:R-:W-:Y:S02]  /*08b0*/  CS2R R2, SRZ ;  /* 0x0000000000027805 */ /* 0x000fe4000001ff00 */
[--C-:B--2-4-:R-:W-:Y:S01]  /*08c0*/  IADD3 R13, PT, PT, R5, UR6, -R6.reuse ;  /* 0x00000006050d7c10 */ /* 0x114fe2000fffe806 */
[----:B------:R-:W-:Y:S01]  /*08d0*/  IMAD.IADD R6, R0, 0x1, -R6 ;  /* 0x0000000100067824 */ /* 0x000fe200078e0a06 */
[----:B------:R-:W-:Y:S01]  /*08e0*/  LOP3.LUT R4, R4, 0x7, RZ, 0xc0, !PT ;  /* 0x0000000704047812 */ /* 0x000fe200078ec0ff */
[----:B------:R-:W-:-:S02]  /*08f0*/  IMAD.IADD R5, R18, 0x1, -R7 ;  /* 0x0000000112057824 */ /* 0x000fc400078e0a07 */
[C---:B------:R-:W-:Y:S02]  /*0900*/  VIADD R7, R13.reuse, 0x2 ;  /* 0x000000020d077836 */ /* 0x040fe40000000000 */
[C---:B-1----:R-:W-:Y:S02]  /*0910*/  VIADD R8, R13.reuse, 0x3 ;  /* 0x000000030d087836 */ /* 0x042fe40000000000 */
[C---:B------:R-:W-:Y:S02]  /*0920*/  VIADD R9, R13.reuse, 0x4 ;  /* 0x000000040d097836 */ /* 0x040fe40000000000 */
[C---:B------:R-:W-:Y:S02]  /*0930*/  VIADD R10, R13.reuse, 0x5 ;  /* 0x000000050d0a7836 */ /* 0x040fe40000000000 */
[C---:B------:R-:W-:Y:S02]  /*0940*/  VIADD R11, R13.reuse, 0x6 ;  /* 0x000000060d0b7836 */ /* 0x040fe40000000000 */
[----:B0-----:R-:W-:-:S02]  /*0950*/  IMAD R12, R13, R12, R12 ;  /* 0x0000000c0d0c7224 */ /* 0x001fc400078e020c */
[----:B------:R-:W-:-:S07]  /*0960*/  VIADD R13, R13, 0x7 ;  /* 0x000000070d0d7836 */ /* 0x000fce0000000000 */
.L_x_39:
[----:B------:R-:W0:Y:S01]  /*0970*/  LDCU UR5, c[0x0][0x39c] ;  /* 0x00007380ff0577ac */ /* 0x000e220008000800 */
[----:B------:R-:W-:Y:S02]  /*0980*/  IMAD.MOV.U32 R21, RZ, RZ, RZ ;  /* 0x000000ffff157224 */ /* 0x000fe400078e00ff */
[----:B------:R-:W-:Y:S01]  /*0990*/  IMAD.MOV.U32 R20, RZ, RZ, R6 ;  /* 0x000000ffff147224 */ /* 0x000fe200078e0006 */
[----:B------:R-:W1:Y:S01]  /*09a0*/  LDCU UR7, c[0x0][0x388] ;  /* 0x00007100ff0777ac */ /* 0x000e620008000800 */
[----:B0-----:R-:W-:Y:S01]  /*09b0*/  UISETP.GE.U32.AND UP0, UPT, UR5, 0x8, UPT ;  /* 0x000000080500788c */ /* 0x001fe2000bf06070 */
[----:B-1----:R-:W-:-:S04]  /*09c0*/  ISETP.GE.AND P0, PT, R5, UR7, PT ;  /* 0x0000000705007c0c */ /* 0x002fc8000bf06270 */
[----:B------:R-:W-:-:S04]  /*09d0*/  ISETP.GT.AND P0, PT, R5, -0x1, !P0 ;  /* 0xffffffff0500780c */ /* 0x000fc80004704270 */
[----:B------:R-:W-:Y:S09]  /*09e0*/  BRA.U !UP0, `(.L_x_32) ;  /* 0x0000000508f47547 */ /* 0x000ff2000b800000 */
[----:B------:R-:W0:Y:S01]  /*09f0*/  S2UR UR8, SR_CgaCtaId ;  /* 0x00000000000879c3 */ /* 0x000e220000008800 */
[----:B------:R-:W-:Y:S01]  /*0a00*/  UMOV UR6, 0x400 ;  /* 0x0000040000067882 */ /* 0x000fe20000000000 */
[----:B------:R-:W-:Y:S01]  /*0a10*/  ULOP3.LUT UR5, UR5, 0x7ffffff8, URZ, 0xc0, !UPT ;  /* 0x7ffffff805057892 */ /* 0x000fe2000f8ec0ff */
[--C-:B------:R-:W-:Y:S01]  /*0a20*/  IMAD R25, R6, UR7, R5.reuse ;  /* 0x0000000706197c24 */ /* 0x100fe2000f8e0205 */
[----:B------:R-:W1:Y:S01]  /*0a30*/  LDCU UR9, c[0x0][0x388] ;  /* 0x00007100ff0977ac */ /* 0x000e620008000800 */
[--C-:B------:R-:W-:Y:S02]  /*0a40*/  IMAD.IADD R24, R12, 0x1, R5.reuse ;  /* 0x000000010c187824 */ /* 0x100fe400078e0205 */
[--C-:B------:R-:W-:Y:S01]  /*0a50*/  IMAD R23, R7, UR7, R5.reuse ;  /* 0x0000000707177c24 */ /* 0x100fe2000f8e0205 */
[----:B------:R-:W2:Y:S01]  /*0a60*/  LDCU UR12, c[0x0][0x38c] ;  /* 0x00007180ff0c77ac */ /* 0x000ea20008000800 */
[--C-:B------:R-:W-:Y:S02]  /*0a70*/  IMAD R22, R8, UR7, R5.reuse ;  /* 0x0000000708167c24 */ /* 0x100fe4000f8e0205 */
[----:B------:R-:W-:-:S02]  /*0a80*/  IMAD R21, R9, UR7, R5 ;  /* 0x0000000709157c24 */ /* 0x000fc4000f8e0205 */
[--C-:B------:R-:W-:Y:S02]  /*0a90*/  IMAD R20, R10, UR7, R5.reuse ;  /* 0x000000070a147c24 */ /* 0x100fe4000f8e0205 */
[--C-:B------:R-:W-:Y:S02]  /*0aa0*/  IMAD R19, R11, UR7, R5.reuse ;  /* 0x000000070b137c24 */ /* 0x100fe4000f8e0205 */
[----:B------:R-:W-:Y:S02]  /*0ab0*/  IMAD R17, R13, UR7, R5 ;  /* 0x000000070d117c24 */ /* 0x000fe4000f8e0205 */
[----:B------:R-:W-:Y:S01]  /*0ac0*/  IMAD.MOV.U32 R16, RZ, RZ, R6 ;  /* 0x000000ffff107224 */ /* 0x000fe200078e0006 */
[----:B0-----:R-:W-:Y:S02]  /*0ad0*/  ULEA UR6, UR8, UR6, 0x18 ;  /* 0x0000000608067291 */ /* 0x001fe4000f8ec0ff */
[----:B------:R-:W-:Y:S02]  /*0ae0*/  UIADD3 UR8, UPT, UPT, -UR5, URZ, URZ ;  /* 0x000000ff05087290 */ /* 0x000fe4000fffe1ff */
[----:B------:R-:W-:-:S04]  /*0af0*/  ULEA UR6, UR4, UR6, 0x7 ;  /* 0x0000000604067291 */ /* 0x000fc8000f8e38ff */
[----:B-12---:R-:W-:-:S12]  /*0b00*/  UIADD3 UR6, UPT, UPT, UR6, 0x10, URZ ;  /* 0x0000001006067890 */ /* 0x006fd8000fffe0ff */
.L_x_33:
[----:B------:R-:W-:-:S04]  /*0b10*/  ISETP.GE.AND P2, PT, R16, UR12, PT ;  /* 0x0000000c10007c0c */ /* 0x000fc8000bf46270 */
[----:B------:R-:W-:-:S04]  /*0b20*/  ISETP.GT.AND P2, PT, R16, -0x1, !P2 ;  /* 0xffffffff1000780c */ /* 0x000fc80005744270 */
[----:B------:R-:W-:-:S13]  /*0b30*/  PLOP3.LUT P2, PT, P0, P2, PT, 0x80, 0x8 ;  /* 0x000000000008781c */ /* 0x000fda0000745070 */
[----:B------:R-:W0:Y:S01]  /*0b40*/  @P2 LDC.64 R14, c[0x0][0x380] ;  /* 0x0000e000ff0e2b82 */ /* 0x000e220000000a00 */
[----:B------:R-:W1:Y:S01]  /*0b50*/  @P2 LDS R27, [UR6+-0x10] ;  /* 0xfffff006ff1b2984 */ /* 0x000e620008000800 */
[----:B0-----:R-:W-:-:S04]  /*0b60*/  @P2 IADD3 R14, P1, PT, R25, R14, RZ ;  /* 0x0000000e190e2210 */ /* 0x001fc80007f3e0ff */
[----:B------:R-:W-:-:S05]  /*0b70*/  @P2 LEA.HI.X.SX32 R15, R25, R15, 0x1, P1 ;  /* 0x0000000f190f2211 */ /* 0x000fca00008f0eff */
[----:B------:R-:W2:Y:S01]  /*0b80*/  @P2 LDG.E.U8 R14, desc[UR10][R14.64] ;  /* 0x0000000a0e0e2981 */ /* 0x000ea2000c1e1100 */
[----:B------:R-:W-:-:S05]  /*0b90*/  VIADD R26, R16, 0x1 ;  /* 0x00000001101a7836 */ /* 0x000fca0000000000 */
[----:B------:R-:W-:-:S04]  /*0ba0*/  ISETP.GE.AND P1, PT, R26, UR12, PT ;  /* 0x0000000c1a007c0c */ /* 0x000fc8000bf26270 */
[----:B------:R-:W-:-:S04]  /*0bb0*/  ISETP.GT.AND P1, PT, R16, -0x2, !P1 ;  /* 0xfffffffe1000780c */ /* 0x000fc80004f24270 */
[----:B------:R-:W-:Y:S01]  /*0bc0*/  PLOP3.LUT P1, PT, P0, P1, PT, 0x80, 0x8 ;  /* 0x000000000008781c */ /* 0x000fe20000723070 */
[----:B-1----:R-:W-:-:S12]  /*0bd0*/  @P2 IMAD.IADD R3, R3, 0x1, R27 ;  /* 0x0000000103032824 */ /* 0x002fd800078e021b */
[----:B------:R-:W0:Y:S01]  /*0be0*/  @P1 LDS R26, [UR6+-0xc] ;  /* 0xfffff406ff1a1984 */ /* 0x000e220008000800 */
[----:B--2---:R-:W-:Y:S02]  /*0bf0*/  @P2 IMAD R2, R27, R14, R2 ;  /* 0x0000000e1b022224 */ /* 0x004fe400078e0202 */
[----:B------:R-:W1:Y:S01]  /*0c00*/  @P1 LDC.64 R14, c[0x0][0x380] ;  /* 0x0000e000ff0e1b82 */ /* 0x000e620000000a00 */
[----:B------:R-:W-:-:S05]  /*0c10*/  VIADD R27, R16, 0x2 ;  /* 0x00000002101b7836 */ /* 0x000fca0000000000 */
[----:B------:R-:W-:-:S04]  /*0c20*/  ISETP.GE.AND P2, PT, R27, UR12, PT ;  /* 0x0000000c1b007c0c */ /* 0x000fc8000bf46270 */
[----:B------:R-:W-:-:S04]  /*0c30*/  ISETP.GT.AND P2, PT, R16, -0x3, !P2 ;  /* 0xfffffffd1000780c */ /* 0x000fc80005744270 */
[----:B------:R-:W-:Y:S02]  /*0c40*/  PLOP3.LUT P2, PT, P0, P2, PT, 0x80, 0x8 ;  /* 0x000000000008781c */ /* 0x000fe40000745070 */
[----:B-1----:R-:W-:-:S11]  /*0c50*/  @P1 IADD3 R14, P3, PT, R24, R14, RZ ;  /* 0x0000000e180e1210 */ /* 0x002fd60007f7e0ff */
[----:B------:R-:W1:Y:S01]  /*0c60*/  @P2 LDS R27, [UR6+-0x8] ;  /* 0xfffff806ff1b2984 */ /* 0x000e620008000800 */
[----:B------:R-:W-:-:S05]  /*0c70*/  @P1 LEA.HI.X.SX32 R15, R24, R15, 0x1, P3 ;  /* 0x0000000f180f1211 */ /* 0x000fca00018f0eff */
[----:B------:R2:W3:Y:S02]  /*0c80*/  @P1 LDG.E.U8 R29, desc[UR10][R14.64] ;  /* 0x0000000a0e1d1981 */ /* 0x0004e4000c1e1100 */
[----:B--2---:R-:W2:Y:S02]  /*0c90*/  @P2 LDC.64 R14, c[0x0][0x380] ;  /* 0x0000e000ff0e2b82 */ /* 0x004ea40000000a00 */
[----:B--2---:R-:W-:-:S04]  /*0ca0*/  @P2 IADD3 R14, P3, PT, R23, R14, RZ ;  /* 0x0000000e170e2210 */ /* 0x004fc80007f7e0ff */
[----:B------:R-:W-:-:S05]  /*0cb0*/  @P2 LEA.HI.X.SX32 R15, R23, R15, 0x1, P3 ;  /* 0x0000000f170f2211 */ /* 0x000fca00018f0eff */
[----:B------:R-:W1:Y:S01]  /*0cc0*/  @P2 LDG.E.U8 R14, desc[UR10][R14.64] ;  /* 0x0000000a0e0e2981 */ /* 0x000e62000c1e1100 */
[----:B0-----:R-:W-:Y:S02]  /*0cd0*/  @P1 IMAD.IADD R3, R3, 0x1, R26 ;  /* 0x0000000103031824 */ /* 0x001fe400078e021a */
[----:B---3--:R-:W-:Y:S02]  /*0ce0*/  @P1 IMAD R2, R29, R26, R2 ;  /* 0x0000001a1d021224 */ /* 0x008fe400078e0202 */
[----:B------:R-:W-:-:S05]  /*0cf0*/  VIADD R26, R16, 0x3 ;  /* 0x00000003101a7836 */ /* 0x000fca0000000000 */
[----:B------:R-:W-:-:S04]  /*0d00*/  ISETP.GE.AND P1, PT, R26, UR12, PT ;  /* 0x0000000c1a007c0c */ /* 0x000fc8000bf26270 */
[----:B------:R-:W-:-:S04]  /*0d10*/  ISETP.GT.AND P1, PT, R16, -0x4, !P1 ;  /* 0xfffffffc1000780c */ /* 0x000fc80004f24270 */
[----:B------:R-:W-:-:S13]  /*0d20*/  PLOP3.LUT P1, PT, P0, P1, PT, 0x80, 0x8 ;  /* 0x000000000008781c */ /* 0x000fda0000723070 */
[----:B------:R-:W0:Y:S01]  /*0d30*/  @P1 LDS R26, [UR6+-0x4] ;  /* 0xfffffc06ff1a1984 */ /* 0x000e220008000800 */
[----:B-1----:R-:W-:Y:S02]  /*0d40*/  @P2 IMAD R2, R14, R27, R2 ;  /* 0x0000001b0e022224 */ /* 0x002fe400078e0202 */
[----:B------:R-:W1:Y:S02]  /*0d50*/  @P1 LDC.64 R14, c[0x0][0x380] ;  /* 0x0000e000ff0e1b82 */ /* 0x000e640000000a00 */
[----:B-1----:R-:W-:-:S04]  /*0d60*/  @P1 IADD3 R14, P3, PT, R22, R14, RZ ;  /* 0x0000000e160e1210 */ /* 0x002fc80007f7e0ff */
[----:B------:R-:W-:-:S06]  /*0d70*/  @P1 LEA.HI.X.SX32 R15, R22, R15, 0x1, P3 ;  /* 0x0000000f160f1211 */ /* 0x000fcc00018f0eff */
[----:B------:R-:W0:Y:S01]  /*0d80*/  @P1 LDG.E.U8 R15, desc[UR10][R14.64] ;  /* 0x0000000a0e0f1981 */ /* 0x000e22000c1e1100 */
[----:B------:R-:W-:Y:S02]  /*0d90*/  @P2 IMAD.IADD R3, R3, 0x1, R27 ;  /* 0x0000000103032824 */ /* 0x000fe400078e021b */
[----:B------:R-:W-:-:S05]  /*0da0*/  VIADD R27, R16, 0x4 ;  /* 0x00000004101b7836 */ /* 0x000fca0000000000 */
[----:B------:R-:W-:-:S04]  /*0db0*/  ISETP.GE.AND P2, PT, R27, UR12, PT ;  /* 0x0000000c1b007c0c */ /* 0x000fc8000bf46270 */
[----:B------:R-:W-:-:S04]  /*0dc0*/  ISETP.GT.AND P2, PT, R16, -0x5, !P2 ;  /* 0xfffffffb1000780c */ /* 0x000fc80005744270 */
[----:B------:R-:W-:-:S13]  /*0dd0*/  PLOP3.LUT P2, PT, P0, P2, PT, 0x80, 0x8 ;  /* 0x000000000008781c */ /* 0x000fda0000745070 */
[----:B------:R-:W1:Y:S01]  /*0de0*/  @P2 LDS R27, [UR6] ;  /* 0x00000006ff1b2984 */ /* 0x000e620008000800 */
[----:B0-----:R-:W-:Y:S02]  /*0df0*/  @P1 IMAD R2, R15, R26, R2 ;  /* 0x0000001a0f021224 */ /* 0x001fe400078e0202 */
[----:B------:R-:W0:Y:S02]  /*0e00*/  @P2 LDC.64 R14, c[0x0][0x380] ;  /* 0x0000e000ff0e2b82 */ /* 0x000e240000000a00 */
[----:B0-----:R-:W-:-:S04]  /*0e10*/  @P2 IADD3 R14, P3, PT, R21, R14, RZ ;  /* 0x0000000e150e2210 */ /* 0x001fc80007f7e0ff */
[----:B------:R-:W-:-:S05]  /*0e20*/  @P2 LEA.HI.X.SX32 R15, R21, R15, 0x1, P3 ;  /* 0x0000000f150f2211 */ /* 0x000fca00018f0eff */
[----:B------:R-:W1:Y:S01]  /*0e30*/  @P2 LDG.E.U8 R14, desc[UR10][R14.64] ;  /* 0x0000000a0e0e2981 */ /* 0x000e62000c1e1100 */
[----:B------:R-:W-:Y:S02]  /*0e40*/  @P1 IMAD.IADD R3, R3, 0x1, R26 ;  /* 0x0000000103031824 */ /* 0x000fe400078e021a */
[----:B------:R-:W-:-:S05]  /*0e50*/  VIADD R26, R16, 0x5 ;  /* 0x00000005101a7836 */ /* 0x000fca0000000000 */
[----:B------:R-:W-:-:S04]  /*0e60*/  ISETP.GE.AND P1, PT, R26, UR12, PT ;  /* 0x0000000c1a007c0c */ /* 0x000fc8000bf26270 */
[----:B------:R-:W-:-:S04]  /*0e70*/  ISETP.GT.AND P1, PT, R16, -0x6, !P1 ;  /* 0xfffffffa1000780c */ /* 0x000fc80004f24270 */
[----:B------:R-:W-:-:S13]  /*0e80*/  PLOP3.LUT P1, PT, P0, P1, PT, 0x80, 0x8 ;  /* 0x000000000008781c */ /* 0x000fda0000723070 */
[----:B------:R-:W0:Y:S01]  /*0e90*/  @P1 LDS R26, [UR6+0x4] ;  /* 0x00000406ff1a1984 */ /* 0x000e220008000800 */
        /* <DEDUP_REMOVED lines=10> */
[----:B------:R-:W1:Y:S01]  /*0f40*/  @P2 LDS R27, [UR6+0x8] ;  /* 0x00000806ff1b2984 */ /* 0x000e620008000800 */
        /* <DEDUP_REMOVED lines=15> */
[----:B------:R1:W2:Y:S01]  /*1040*/  @P1 LDG.E.U8 R15, desc[UR10][R14.64] ;  /* 0x0000000a0e0f1981 */ /* 0x0002a2000c1e1100 */
[----:B------:R-:W-:Y:S01]  /*1050*/  UIADD3 UR8, UPT, UPT, UR8, 0x8, URZ ;  /* 0x0000000808087890 */ /* 0x000fe2000fffe0ff */
[----:B------:R-:W-:-:S03]  /*1060*/  @P2 IMAD.IADD R3, R3, 0x1, R27 ;  /* 0x0000000103032824 */ /* 0x000fc600078e021b */
[----:B------:R-:W-:Y:S01]  /*1070*/  UISETP.NE.AND UP0, UPT, UR8, URZ, UPT ;  /* 0x000000ff0800728c */ /* 0x000fe2000bf05270 */
[----:B0-----:R-:W-:Y:S01]  /*1080*/  @P1 IMAD.IADD R3, R3, 0x1, R26 ;  /* 0x0000000103031824 */ /* 0x001fe200078e021a */
[----:B------:R-:W-:Y:S02]  /*1090*/  UMOV UR7, UR9 ;  /* 0x0000000900077c82 */ /* 0x000fe40008000000 */
[----:B------:R-:W-:Y:S02]  /*10a0*/  IMAD.U32 R28, RZ, RZ, UR7 ;  /* 0x00000007ff1c7e24 */ /* 0x000fe4000f8e00ff */
[----:B------:R-:W-:Y:S02]  /*10b0*/  IMAD.U32 R27, RZ, RZ, UR7 ;  /* 0x00000007ff1b7e24 */ /* 0x000fe4000f8e00ff */
[----:B-1----:R-:W-:Y:S02]  /*10c0*/  IMAD.U32 R14, RZ, RZ, UR7 ;  /* 0x00000007ff0e7e24 */ /* 0x002fe4000f8e00ff */
[----:B------:R-:W-:-:S02]  /*10d0*/  IMAD R25, R28, 0x8, R25 ;  /* 0x000000081c197824 */ /* 0x000fc400078e0219 */
[C---:B------:R-:W-:Y:S02]  /*10e0*/  IMAD R24, R27.reuse, 0x8, R24 ;  /* 0x000000081b187824 */ /* 0x040fe400078e0218 */
[----:B------:R-:W-:Y:S02]  /*10f0*/  IMAD R23, R28, 0x8, R23 ;  /* 0x000000081c177824 */ /* 0x000fe400078e0217 */
[C---:B------:R-:W-:Y:S02]  /*1100*/  IMAD R22, R27.reuse, 0x8, R22 ;  /* 0x000000081b167824 */ /* 0x040fe400078e0216 */
[----:B------:R-:W-:Y:S02]  /*1110*/  IMAD R21, R14, 0x8, R21 ;  /* 0x000000080e157824 */ /* 0x000fe400078e0215 */
[----:B------:R-:W-:Y:S02]  /*1120*/  IMAD R20, R27, 0x8, R20 ;  /* 0x000000081b147824 */ /* 0x000fe400078e0214 */
[----:B------:R-:W-:-:S02]  /*1130*/  VIADD R16, R16, 0x8 ;  /* 0x0000000810107836 */ /* 0x000fc40000000000 */
[----:B------:R-:W-:Y:S01]  /*1140*/  IMAD R19, R14, 0x8, R19 ;  /* 0x000000080e137824 */ /* 0x000fe200078e0213 */
[----:B------:R-:W-:Y:S01]  /*1150*/  UIADD3 UR6, UPT, UPT, UR6, 0x20, URZ ;  /* 0x0000002006067890 */ /* 0x000fe2000fffe0ff */
[----:B--2---:R-:W-:Y:S02]  /*1160*/  @P1 IMAD R2, R15, R26, R2 ;  /* 0x0000001a0f021224 */ /* 0x004fe400078e0202 */
[----:B------:R-:W-:-:S04]  /*1170*/  IMAD.U32 R26, RZ, RZ, UR7 ;  /* 0x00000007ff1a7e24 */ /* 0x000fc8000f8e00ff */
[----:B------:R-:W-:Y:S01]  /*1180*/  IMAD R17, R26, 0x8, R17 ;  /* 0x000000081a117824 */ /* 0x000fe200078e0211 */
[----:B------:R-:W-:Y:S06]  /*1190*/  BRA.U UP0, `(.L_x_33) ;  /* 0xfffffff9005c7547 */ /* 0x000fec000b83ffff */
[----:B------:R-:W-:Y:S02]  /*11a0*/  IMAD.MOV.U32 R20, RZ, RZ, R16 ;  /* 0x000000ffff147224 */ /* 0x000fe400078e0010 */
[----:B------:R-:W-:-:S07]  /*11b0*/  IMAD.U32 R21, RZ, RZ, UR5 ;  /* 0x00000005ff157e24 */ /* 0x000fce000f8e00ff */
.L_x_32:
[----:B------:R-:W-:Y:S01]  /*11c0*/  ISETP.NE.AND P1, PT, R4, RZ, PT ;  /* 0x000000ff0400720c */ /* 0x000fe20003f25270 */
[----:B------:R-:W-:-:S12]  /*11d0*/  BSSY.RECONVERGENT B0, `(.L_x_34) ;  /* 0x000006f000007945 */ /* 0x000fd80003800200 */
[----:B------:R-:W-:Y:S05]  /*11e0*/  @!P1 BRA `(.L_x_35) ;  /* 0x0000000400b49947 */ /* 0x000fea0003800000 */
[----:B------:R-:W0:Y:S01]  /*11f0*/  S2UR UR6, SR_CgaCtaId ;  /* 0x00000000000679c3 */ /* 0x000e220000008800 */
[----:B------:R-:W-:Y:S01]  /*1200*/  VIADD R14, R4, 0xffffffff ;  /* 0xffffffff040e7836 */ /* 0x000fe20000000000 */
[----:B------:R-:W-:Y:S01]  /*1210*/  UMOV UR5, 0x400 ;  /* 0x0000040000057882 */ /* 0x000fe20000000000 */
[----:B------:R-:W-:Y:S01]  /*1220*/  IMAD.U32 R19, RZ, RZ, UR4 ;  /* 0x00000004ff137e24 */ /* 0x000fe2000f8e00ff */
[----:B------:R-:W-:Y:S02]  /*1230*/  BSSY.RECONVERGENT B1, `(.L_x_36) ;  /* 0x0000038000017945 */ /* 0x000fe40003800200 */
[----:B------:R-:W-:Y:S01]  /*1240*/  ISETP.GE.U32.AND P1, PT, R14, 0x3, PT ;  /* 0x000000030e00780c */ /* 0x000fe20003f26070 */
[----:B0-----:R-:W-:-:S06]  /*1250*/  ULEA UR5, UR6, UR5, 0x18 ;  /* 0x0000000506057291 */ /* 0x001fcc000f8ec0ff */
[----:B------:R-:W-:-:S06]  /*1260*/  LEA R19, R19, UR5, 0x7 ;  /* 0x0000000513137c11 */ /* 0x000fcc000f8e38ff */
[----:B------:R-:W-:Y:S05]  /*1270*/  @!P1 BRA `(.L_x_37) ;  /* 0x0000000000cc9947 */ /* 0x000fea0003800000 */
[----:B------:R-:W0:Y:S01]  /*1280*/  LDCU UR5, c[0x0][0x38c] ;  /* 0x00007180ff0577ac */ /* 0x000e220008000800 */
[C---:B------:R-:W-:Y:S02]  /*1290*/  VIADD R28, R20.reuse, 0x1 ;  /* 0x00000001141c7836 */ /* 0x040fe40000000000 */
[C---:B------:R-:W-:Y:S02]  /*12a0*/  VIADD R24, R20.reuse, 0x2 ;  /* 0x0000000214187836 */ /* 0x040fe40000000000 */
[C---:B------:R-:W-:Y:S01]  /*12b0*/  VIADD R25, R20.reuse, 0x3 ;  /* 0x0000000314197836 */ /* 0x040fe20000000000 */
[----:B0-----:R-:W-:Y:S02]  /*12c0*/  ISETP.GE.AND P2, PT, R20, UR5, PT ;  /* 0x0000000514007c0c */ /* 0x001fe4000bf46270 */
[----:B------:R-:W-:Y:S02]  /*12d0*/  ISETP.GE.AND P1, PT, R28, UR5, PT ;  /* 0x000000051c007c0c */ /* 0x000fe4000bf26270 */
[----:B------:R-:W-:-:S02]  /*12e0*/  ISETP.GT.AND P2, PT, R20, -0x1, !P2 ;  /* 0xffffffff1400780c */ /* 0x000fc40005744270 */
[----:B------:R-:W-:Y:S02]  /*12f0*/  ISETP.GT.AND P1, PT, R20, -0x2, !P1 ;  /* 0xfffffffe1400780c */ /* 0x000fe40004f24270 */
[----:B------:R-:W-:Y:S02]  /*1300*/  PLOP3.LUT P2, PT, P0, P2, PT, 0x80, 0x8 ;  /* 0x000000000008781c */ /* 0x000fe40000745070 */
[----:B------:R-:W-:Y:S02]  /*1310*/  PLOP3.LUT P1, PT, P0, P1, PT, 0x80, 0x8 ;  /* 0x000000000008781c */ /* 0x000fe40000723070 */
[----:B------:R-:W-:Y:S02]  /*1320*/  ISETP.GE.AND P3, PT, R24, UR5, PT ;  /* 0x0000000518007c0c */ /* 0x000fe4000bf66270 */
[----:B------:R-:W-:Y:S02]  /*1330*/  ISETP.GE.AND P4, PT, R25, UR5, PT ;  /* 0x0000000519007c0c */ /* 0x000fe4000bf86270 */
[----:B------:R-:W-:-:S02]  /*1340*/  ISETP.GT.AND P3, PT, R20, -0x3, !P3 ;  /* 0xfffffffd1400780c */ /* 0x000fc40005f64270 */
[C---:B------:R-:W-:Y:S02]  /*1350*/  ISETP.GT.AND P4, PT, R20.reuse, -0x4, !P4 ;  /* 0xfffffffc1400780c */ /* 0x040fe40006784270 */
[----:B------:R-:W-:Y:S01]  /*1360*/  PLOP3.LUT P3, PT, P0, P3, PT, 0x80, 0x8 ;  /* 0x000000000008781c */ /* 0x000fe20000767070 */
[----:B------:R-:W0:Y:S01]  /*1370*/  @P2 LDC.64 R16, c[0x0][0x380] ;  /* 0x0000e000ff102b82 */ /* 0x000e220000000a00 */
[----:B------:R-:W-:Y:S01]  /*1380*/  @P2 IMAD R22, R20, UR7, R5 ;  /* 0x0000000714162c24 */ /* 0x000fe2000f8e0205 */
[----:B------:R-:W-:-:S06]  /*1390*/  PLOP3.LUT P4, PT, P0, P4, PT, 0x80, 0x8 ;  /* 0x000000000008781c */ /* 0x000fcc0000789070 */
[----:B------:R-:W1:Y:S01]  /*13a0*/  @P1 LDC.64 R14, c[0x0][0x380] ;  /* 0x0000e000ff0e1b82 */ /* 0x000e620000000a00 */
[----:B------:R-:W-:Y:S01]  /*13b0*/  @P1 IMAD R23, R28, UR7, R5 ;  /* 0x000000071c171c24 */ /* 0x000fe2000f8e0205 */
[----:B0-----:R-:W-:-:S04]  /*13c0*/  @P2 IADD3 R26, P5, PT, R22, R16, RZ ;  /* 0x00000010161a2210 */ /* 0x001fc80007fbe0ff */
[----:B------:R-:W-:Y:S02]  /*13d0*/  @P2 LEA.HI.X.SX32 R27, R22, R17, 0x1, P5 ;  /* 0x00000011161b2211 */ /* 0x000fe400028f0eff */
[----:B------:R-:W0:Y:S03]  /*13e0*/  @P3 LDC.64 R16, c[0x0][0x380] ;  /* 0x0000e000ff103b82 */ /* 0x000e260000000a00 */
[----:B------:R2:W3:Y:S01]  /*13f0*/  @P2 LDG.E.U8 R26, desc[UR10][R26.64] ;  /* 0x0000000a1a1a2981 */ /* 0x0004e2000c1e1100 */
[----:B-1----:R-:W-:Y:S01]  /*1400*/  @P1 IADD3 R22, P5, PT, R23, R14, RZ ;  /* 0x0000000e17161210 */ /* 0x002fe20007fbe0ff */
[--C-:B------:R-:W-:Y:S02]  /*1410*/  @P3 IMAD R24, R24, UR7, R5.reuse ;  /* 0x0000000718183c24 */ /* 0x100fe4000f8e0205 */
[----:B------:R-:W-:Y:S01]  /*1420*/  @P4 IMAD R25, R25, UR7, R5 ;  /* 0x0000000719194c24 */ /* 0x000fe2000f8e0205 */
[----:B------:R-:W-:-:S02]  /*1430*/  @P1 LEA.HI.X.SX32 R23, R23, R15, 0x1, P5 ;  /* 0x0000000f17171211 */ /* 0x000fc400028f0eff */
[----:B------:R-:W1:Y:S04]  /*1440*/  @P4 LDC.64 R14, c[0x0][0x380] ;  /* 0x0000e000ff0e4b82 */ /* 0x000e680000000a00 */
[----:B------:R-:W4:Y:S01]  /*1450*/  @P1 LDG.E.U8 R23, desc[UR10][R22.64] ;  /* 0x0000000a16171981 */ /* 0x000f22000c1e1100 */
[----:B0-----:R-:W-:-:S04]  /*1460*/  @P3 IADD3 R16, P5, PT, R24, R16, RZ ;  /* 0x0000001018103210 */ /* 0x001fc80007fbe0ff */
[----:B------:R-:W-:Y:S02]  /*1470*/  @P3 LEA.HI.X.SX32 R17, R24, R17, 0x1, P5 ;  /* 0x0000001118113211 */ /* 0x000fe400028f0eff */
[----:B-1----:R-:W-:-:S04]  /*1480*/  @P4 IADD3 R14, P5, PT, R25, R14, RZ ;  /* 0x0000000e190e4210 */ /* 0x002fc80007fbe0ff */
[----:B------:R-:W5:Y:S01]  /*1490*/  @P3 LDG.E.U8 R17, desc[UR10][R16.64] ;  /* 0x0000000a10113981 */ /* 0x000f62000c1e1100 */
[----:B------:R-:W-:-:S06]  /*14a0*/  @P4 LEA.HI.X.SX32 R15, R25, R15, 0x1, P5 ;  /* 0x0000000f190f4211 */ /* 0x000fcc00028f0eff */
[----:B------:R-:W5:Y:S01]  /*14b0*/  @P4 LDG.E.U8 R15, desc[UR10][R14.64] ;  /* 0x0000000a0e0f4981 */ /* 0x000f62000c1e1100 */
[----:B--2---:R-:W-:-:S05]  /*14c0*/  IMAD R27, R21, 0x4, R19 ;  /* 0x00000004151b7824 */ /* 0x004fca00078e0213 */
[----:B------:R-:W0:Y:S04]  /*14d0*/  @P2 LDS R25, [R27] ;  /* 0x000000001b192984 */ /* 0x000e280000000800 */
[----:B------:R-:W1:Y:S04]  /*14e0*/  @P1 LDS R28, [R27+0x4] ;  /* 0x000004001b1c1984 */ /* 0x000e680000000800 */
[----:B------:R-:W2:Y:S01]  /*14f0*/  @P3 LDS R24, [R27+0x8] ;  /* 0x000008001b183984 */ /* 0x000ea20000000800 */
[----:B------:R-:W-:Y:S02]  /*1500*/  VIADD R21, R21, 0x4 ;  /* 0x0000000415157836 */ /* 0x000fe40000000000 */
[----:B------:R-:W-:-:S02]  /*1510*/  VIADD R20, R20, 0x4 ;  /* 0x0000000414147836 */ /* 0x000fc40000000000 */
[----:B0-----:R-:W-:-:S04]  /*1520*/  @P2 IMAD.IADD R3, R3, 0x1, R25 ;  /* 0x0000000103032824 */ /* 0x001fc800078e0219 */
[----:B-1----:R-:W-:-:S04]  /*1530*/  @P1 IMAD.IADD R3, R3, 0x1, R28 ;  /* 0x0000000103031824 */ /* 0x002fc800078e021c */
[----:B--2---:R-:W-:Y:S02]  /*1540*/  @P3 IMAD.IADD R3, R3, 0x1, R24 ;  /* 0x0000000103033824 */ /* 0x004fe400078e0218 */
[----:B---3--:R-:W-:Y:S02]  /*1550*/  @P2 IMAD R2, R25, R26, R2 ;  /* 0x0000001a19022224 */ /* 0x008fe400078e0202 */
[----:B------:R-:W0:Y:S02]  /*1560*/  @P4 LDS R26, [R27+0xc] ;  /* 0x00000c001b1a4984 */ /* 0x000e240000000800 */
[----:B----4-:R-:W-:-:S04]  /*1570*/  @P1 IMAD R2, R23, R28, R2 ;  /* 0x0000001c17021224 */ /* 0x010fc800078e0202 */
[----:B-----5:R-:W-:Y:S02]  /*1580*/  @P3 IMAD R2, R24, R17, R2 ;  /* 0x0000001118023224 */ /* 0x020fe400078e0202 */
[----:B0-----:R-:W-:Y:S02]  /*1590*/  @P4 IMAD.IADD R3, R3, 0x1, R26 ;  /* 0x0000000103034824 */ /* 0x001fe400078e021a */
[----:B------:R-:W-:-:S07]  /*15a0*/  @P4 IMAD R2, R15, R26, R2 ;  /* 0x0000001a0f024224 */ /* 0x000fce00078e0202 */
.L_x_37:
[----:B------:R-:W-:Y:S05]  /*15b0*/  BSYNC.RECONVERGENT B1 ;  /* 0x0000000000017941 */ /* 0x000fea0003800200 */
.L_x_36:
[----:B------:R-:W0:Y:S02]  /*15c0*/  LDC R22, c[0x0][0x39c] ;  /* 0x0000e700ff167b82 */ /* 0x000e240000000800 */
[----:B0-----:R-:W-:-:S13]  /*15d0*/  LOP3.LUT P1, R14, R22, 0x3, RZ, 0xc0, !PT ;  /* 0x00000003160e7812 */ /* 0x001fda000782c0ff */
[----:B------:R-:W-:Y:S05]  /*15e0*/  @!P1 BRA `(.L_x_35) ;  /* 0x0000000000b49947 */ /* 0x000fea0003800000 */
[----:B------:R-:W-:Y:S01]  /*15f0*/  ISETP.NE.AND P1, PT, R14, 0x1, PT ;  /* 0x000000010e00780c */ /* 0x000fe20003f25270 */
[----:B------:R-:W0:-:S12]  /*1600*/  LDCU UR6, c[0x0][0x38c] ;  /* 0x00007180ff0677ac */ /* 0x000e180008000800 */
[----:B------:R-:W-:Y:S05]  /*1610*/  @!P1 BRA `(.L_x_38) ;  /* 0x00000000006c9947 */ /* 0x000fea0003800000 */
[----:B------:R-:W1:Y:S01]  /*1620*/  LDCU UR5, c[0x0][0x38c] ;  /* 0x00007180ff0577ac */ /* 0x000e620008000800 */
[C---:B------:R-:W-:Y:S01]  /*1630*/  VIADD R26, R20.reuse, 0x1 ;  /* 0x00000001141a7836 */ /* 0x040fe20000000000 */
[----:B-1----:R-:W-:-:S04]  /*1640*/  ISETP.GE.AND P2, PT, R20, UR5, PT ;  /* 0x0000000514007c0c */ /* 0x002fc8000bf46270 */
[----:B------:R-:W-:Y:S02]  /*1650*/  ISETP.GE.AND P1, PT, R26, UR5, PT ;  /* 0x000000051a007c0c */ /* 0x000fe4000bf26270 */
[C---:B------:R-:W-:Y:S02]  /*1660*/  ISETP.GT.AND P2, PT, R20.reuse, -0x1, !P2 ;  /* 0xffffffff1400780c */ /* 0x040fe40005744270 */
[----:B------:R-:W-:Y:S02]  /*1670*/  ISETP.GT.AND P1, PT, R20, -0x2, !P1 ;  /* 0xfffffffe1400780c */ /* 0x000fe40004f24270 */
[----:B------:R-:W-:Y:S02]  /*1680*/  PLOP3.LUT P2, PT, P0, P2, PT, 0x80, 0x8 ;  /* 0x000000000008781c */ /* 0x000fe40000745070 */
[----:B------:R-:W-:-:S11]  /*1690*/  PLOP3.LUT P1, PT, P0, P1, PT, 0x80, 0x8 ;  /* 0x000000000008781c */ /* 0x000fd60000723070 */
[----:B------:R-:W1:Y:S01]  /*16a0*/  @P2 LDC.64 R14, c[0x0][0x380] ;  /* 0x0000e000ff0e2b82 */ /* 0x000e620000000a00 */
[--C-:B------:R-:W-:Y:S02]  /*16b0*/  @P2 IMAD R24, R20, UR7, R5.reuse ;  /* 0x0000000714182c24 */ /* 0x100fe4000f8e0205 */
[----:B------:R-:W-:-:S05]  /*16c0*/  @P1 IMAD R23, R26, UR7, R5 ;  /* 0x000000071a171c24 */ /* 0x000fca000f8e0205 */
[----:B------:R-:W2:Y:S01]  /*16d0*/  @P1 LDC.64 R16, c[0x0][0x380] ;  /* 0x0000e000ff101b82 */ /* 0x000ea20000000a00 */
[----:B-1----:R-:W-:-:S04]  /*16e0*/  @P2 IADD3 R14, P4, PT, R24, R14, RZ ;  /* 0x0000000e180e2210 */ /* 0x002fc80007f9e0ff */
[----:B------:R-:W-:Y:S02]  /*16f0*/  @P2 LEA.HI.X.SX32 R15, R24, R15, 0x1, P4 ;  /* 0x0000000f180f2211 */ /* 0x000fe400020f0eff */
[----:B--2---:R-:W-:-:S03]  /*1700*/  @P1 IADD3 R16, P3, PT, R23, R16, RZ ;  /* 0x0000001017101210 */ /* 0x004fc60007f7e0ff */
[----:B------:R-:W2:Y:S01]  /*1710*/  @P2 LDG.E.U8 R14, desc[UR10][R14.64] ;  /* 0x0000000a0e0e2981 */ /* 0x000ea2000c1e1100 */
[----:B------:R-:W-:-:S06]  /*1720*/  @P1 LEA.HI.X.SX32 R17, R23, R17, 0x1, P3 ;  /* 0x0000001117111211 */ /* 0x000fcc00018f0eff */
[----:B------:R-:W3:Y:S01]  /*1730*/  @P1 LDG.E.U8 R17, desc[UR10][R16.64] ;  /* 0x0000000a10111981 */ /* 0x000ee2000c1e1100 */
[----:B------:R-:W-:-:S05]  /*1740*/  IMAD R25, R21, 0x4, R19 ;  /* 0x0000000415197824 */ /* 0x000fca00078e0213 */
[----:B------:R-:W1:Y:S04]  /*1750*/  @P2 LDS R23, [R25] ;  /* 0x0000000019172984 */ /* 0x000e680000000800 */
[----:B------:R-:W4:Y:S01]  /*1760*/  @P1 LDS R24, [R25+0x4] ;  /* 0x0000040019181984 */ /* 0x000f220000000800 */
[----:B------:R-:W-:Y:S02]  /*1770*/  VIADD R21, R21, 0x2 ;  /* 0x0000000215157836 */ /* 0x000fe40000000000 */
[----:B------:R-:W-:Y:S02]  /*1780*/  VIADD R20, R20, 0x2 ;  /* 0x0000000214147836 */ /* 0x000fe40000000000 */
[----:B-1----:R-:W-:-:S04]  /*1790*/  @P2 IMAD.IADD R3, R3, 0x1, R23 ;  /* 0x0000000103032824 */ /* 0x002fc800078e0217 */
[----:B----4-:R-:W-:Y:S02]  /*17a0*/  @P1 IMAD.IADD R3, R3, 0x1, R24 ;  /* 0x0000000103031824 */ /* 0x010fe400078e0218 */
[----:B--2---:R-:W-:-:S04]  /*17b0*/  @P2 IMAD R2, R14, R23, R2 ;  /* 0x000000170e022224 */ /* 0x004fc800078e0202 */
[----:B---3--:R-:W-:-:S07]  /*17c0*/  @P1 IMAD R2, R17, R24, R2 ;  /* 0x0000001811021224 */ /* 0x008fce00078e0202 */
.L_x_38:
[----:B0-----:R-:W-:Y:S02]  /*17d0*/  ISETP.GE.AND P1, PT, R20, UR6, PT ;  /* 0x0000000614007c0c */ /* 0x001fe4000bf26270 */
[----:B------:R-:W-:Y:S02]  /*17e0*/  LOP3.LUT R22, R22, 0x1, RZ, 0xc0, !PT ;  /* 0x0000000116167812 */ /* 0x000fe400078ec0ff */
[----:B------:R-:W-:-:S04]  /*17f0*/  ISETP.GT.AND P1, PT, R20, -0x1, !P1 ;  /* 0xffffffff1400780c */ /* 0x000fc80004f24270 */
[----:B------:R-:W-:-:S04]  /*1800*/  PLOP3.LUT P1, PT, P0, P1, PT, 0x80, 0x8 ;  /* 0x000000000008781c */ /* 0x000fc80000723070 */
[----:B------:R-:W-:-:S13]  /*1810*/  ISETP.NE.U32.OR P1, PT, R22, 0x1, !P1 ;  /* 0x000000011600780c */ /* 0x000fda0004f25470 */
[----:B------:R-:W-:Y:S05]  /*1820*/  @P1 BRA `(.L_x_35) ;  /* 0x0000000000241947 */ /* 0x000fea0003800000 */
[----:B------:R-:W0:Y:S01]  /*1830*/  LDCU.64 UR8, c[0x0][0x380] ;  /* 0x00007000ff0877ac */ /* 0x000e220008000a00 */
[----:B------:R-:W-:-:S05]  /*1840*/  IMAD R15, R20, UR7, R5 ;  /* 0x00000007140f7c24 */ /* 0x000fca000f8e0205 */
[----:B0-----:R-:W-:-:S04]  /*1850*/  IADD3 R14, P0, PT, R15, UR8, RZ ;  /* 0x000000080f0e7c10 */ /* 0x001fc8000ff1e0ff */
[----:B------:R-:W-:-:S05]  /*1860*/  LEA.HI.X.SX32 R15, R15, UR9, 0x1, P0 ;  /* 0x000000090f0f7c11 */ /* 0x000fca00080f0eff */
[----:B------:R-:W2:Y:S01]  /*1870*/  LDG.E.U8 R14, desc[UR10][R14.64] ;  /* 0x0000000a0e0e7981 */ /* 0x000ea2000c1e1100 */
[----:B------:R-:W-:-:S06]  /*1880*/  IMAD R19, R21, 0x4, R19 ;  /* 0x0000000415137824 */ /* 0x000fcc00078e0213 */
[----:B------:R-:W0:Y:S02]  /*1890*/  LDS R19, [R19] ;  /* 0x0000000013137984 */ /* 0x000e240000000800 */
[----:B0-----:R-:W-:Y:S02]  /*18a0*/  IMAD.IADD R3, R3, 0x1, R19 ;  /* 0x0000000103037824 */ /* 0x001fe400078e0213 */
[----:B--2---:R-:W-:-:S07]  /*18b0*/  IMAD R2, R19, R14, R2 ;  /* 0x0000000e13027224 */ /* 0x004fce00078e0202 */
.L_x_35:
[----:B------:R-:W-:Y:S05]  /*18c0*/  BSYNC.RECONVERGENT B0 ;  /* 0x0000000000007941 */ /* 0x000fea0003800200 */
.L_x_34:
[----:B------:R-:W0:Y:S01]  /*18d0*/  LDCU UR5, c[0x0][0x398] ;  /* 0x00007300ff0577ac */ /* 0x000e220008000800 */
[----:B------:R-:W-:Y:S01]  /*18e0*/  VIADD R5, R5, 0x1 ;  /* 0x0000000105057836 */ /* 0x000fe20000000000 */
[----:B------:R-:W-:-:S04]  /*18f0*/  UIADD3 UR4, UPT, UPT, UR4, 0x1, URZ ;  /* 0x0000000104047890 */ /* 0x000fc8000fffe0ff */
[----:B0-----:R-:W-:-:S09]  /*1900*/  UISETP.NE.AND UP0, UPT, UR4, UR5, UPT ;  /* 0x000000050400728c */ /* 0x001fd2000bf05270 */
[----:B------:R-:W-:Y:S05]  /*1910*/  BRA.U UP0, `(.L_x_39) ;  /* 0xfffffff100147547 */ /* 0x000fea000b83ffff */
.L_x_31:
[----:B------:R-:W3:Y:S01]  /*1920*/  LDCU.U8 UR4, c[0x0][0x3a8] ;  /* 0x00007500ff0477ac */ /* 0x000ee20008000000 */
[----:B------:R-:W-:Y:S01]  /*1930*/  IMAD.MOV.U32 R7, RZ, RZ, R2 ;  /* 0x000000ffff077224 */ /* 0x000fe200078e0002 */
[----:B---3--:R-:W-:-:S04]  /*1940*/  UPRMT UR4, UR4, 0x8880, URZ ;  /* 0x0000888004047896 */ /* 0x008fc800080000ff */
[----:B------:R-:W-:-:S09]  /*1950*/  UISETP.NE.AND UP0, UPT, UR4, URZ, UPT ;  /* 0x000000ff0400728c */ /* 0x000fd2000bf05270 */
[----:B------:R-:W-:Y:S05]  /*1960*/  BRA.U !UP0, `(.L_x_40) ;  /* 0x0000000108947547 */ /* 0x000fea000b800000 */
[----:B------:R-:W-:Y:S01]  /*1970*/  ISETP.GE.AND P0, PT, R3, 0x1, PT ;  /* 0x000000010300780c */ /* 0x000fe20003f06270 */
[----:B------:R-:W-:-:S12]  /*1980*/  BSSY.RECONVERGENT B0, `(.L_x_41) ;  /* 0x000001c000007945 */ /* 0x000fd80003800200 */
[----:B------:R-:W-:Y:S05]  /*1990*/  @!P0 BRA `(.L_x_42) ;  /* 0x0000000000688947 */ /* 0x000fea0003800000 */
[----:B01----:R-:W-:Y:S02]  /*19a0*/  IABS R9, R3 ;  /* 0x0000000300097213 */ /* 0x003fe40000000000 */
[----:B------:R-:W-:Y:S02]  /*19b0*/  IABS R8, R7 ;  /* 0x0000000700087213 */ /* 0x000fe40000000000 */
[----:B------:R-:W0:Y:S01]  /*19c0*/  I2F.RP R2, R9 ;  /* 0x0000000900027306 */ /* 0x000e220000209400 */
[----:B--2-4-:R-:W-:-:S07]  /*19d0*/  IABS R10, R3 ;  /* 0x00000003000a7213 */ /* 0x014fce0000000000 */
[----:B0-----:R-:W0:Y:S02]  /*19e0*/  MUFU.RCP R2, R2 ;  /* 0x0000000200027308 */ /* 0x001e240000001000 */
[----:B0-----:R-:W-:Y:S02]  /*19f0*/  VIADD R4, R2, 0xffffffe ;  /* 0x0ffffffe02047836 */ /* 0x001fe40000000000 */
[----:B------:R-:W-:-:S04]  /*1a00*/  IMAD.MOV R2, RZ, RZ, -R10 ;  /* 0x000000ffff027224 */ /* 0x000fc800078e0a0a */
[----:B------:R0:W1:Y:S02]  /*1a10*/  F2I.FTZ.U32.TRUNC.NTZ R5, R4 ;  /* 0x0000000400057305 */ /* 0x000064000021f000 */
[----:B0-----:R-:W-:Y:S02]  /*1a20*/  IMAD.MOV.U32 R4, RZ, RZ, RZ ;  /* 0x000000ffff047224 */ /* 0x001fe400078e00ff */
[----:B-1----:R-:W-:-:S04]  /*1a30*/  IMAD.MOV R6, RZ, RZ, -R5 ;  /* 0x000000ffff067224 */ /* 0x002fc800078e0a05 */
[----:B------:R-:W-:Y:S02]  /*1a40*/  IMAD R11, R6, R9, RZ ;  /* 0x00000009060b7224 */ /* 0x000fe400078e02ff */
[----:B------:R-:W-:Y:S02]  /*1a50*/  IMAD.MOV.U32 R6, RZ, RZ, R8 ;  /* 0x000000ffff067224 */ /* 0x000fe400078e0008 */
[----:B------:R-:W-:-:S06]  /*1a60*/  IMAD.HI.U32 R5, R5, R11, R4 ;  /* 0x0000000b05057227 */ /* 0x000fcc00078e0004 */
[----:B------:R-:W-:-:S04]  /*1a70*/  IMAD.HI.U32 R5, R5, R6, RZ ;  /* 0x0000000605057227 */ /* 0x000fc800078e00ff */
[----:B------:R-:W-:-:S05]  /*1a80*/  IMAD R2, R5, R2, R6 ;  /* 0x0000000205027224 */ /* 0x000fca00078e0206 */
[----:B------:R-:W-:-:S13]  /*1a90*/  ISETP.GT.U32.AND P1, PT, R9, R2, PT ;  /* 0x000000020900720c */ /* 0x000fda0003f24070 */
[----:B------:R-:W-:Y:S02]  /*1aa0*/  @!P1 IMAD.IADD R2, R2, 0x1, -R9 ;  /* 0x0000000102029824 */ /* 0x000fe400078e0a09 */
[----:B------:R-:W-:Y:S01]  /*1ab0*/  @!P1 VIADD R5, R5, 0x1 ;  /* 0x0000000105059836 */ /* 0x000fe20000000000 */
[----:B------:R-:W-:Y:S02]  /*1ac0*/  ISETP.NE.AND P1, PT, R3, RZ, PT ;  /* 0x000000ff0300720c */ /* 0x000fe40003f25270 */
[----:B------:R-:W-:Y:S02]  /*1ad0*/  ISETP.GE.U32.AND P0, PT, R2, R9, PT ;  /* 0x000000090200720c */ /* 0x000fe40003f06070 */
[----:B------:R-:W-:-:S04]  /*1ae0*/  LOP3.LUT R2, R7, R3, RZ, 0x3c, !PT ;  /* 0x0000000307027212 */ /* 0x000fc800078e3cff */
[----:B------:R-:W-:-:S07]  /*1af0*/  ISETP.GE.AND P2, PT, R2, RZ, PT ;  /* 0x000000ff0200720c */ /* 0x000fce0003f46270 */
[----:B------:R-:W-:-:S06]  /*1b00*/  @P0 VIADD R5, R5, 0x1 ;  /* 0x0000000105050836 */ /* 0x000fcc0000000000 */
[----:B------:R-:W-:Y:S01]  /*1b10*/  @!P2 IMAD.MOV R5, RZ, RZ, -R5 ;  /* 0x000000ffff05a224 */ /* 0x000fe200078e0a05 */
[----:B------:R-:W-:-:S05]  /*1b20*/  @!P1 LOP3.LUT R5, RZ, R3, RZ, 0x33, !PT ;  /* 0x00000003ff059212 */ /* 0x000fca00078e33ff */
[----:B------:R-:W-:-:S07]  /*1b30*/  IMAD.MOV.U32 R7, RZ, RZ, R5 ;  /* 0x000000ffff077224 */ /* 0x000fce00078e0005 */
.L_x_42:
[----:B------:R-:W-:Y:S05]  /*1b40*/  BSYNC.RECONVERGENT B0 ;  /* 0x0000000000007941 */ /* 0x000fea0003800200 */
.L_x_41:
[----:B------:R-:W3:Y:S01]  /*1b50*/  LDCU UR6, c[0x0][0x388] ;  /* 0x00007100ff0677ac */ /* 0x000ee20008000800 */
[----:B------:R-:W5:Y:S01]  /*1b60*/  LDCU.64 UR4, c[0x0][0x3a0] ;  /* 0x00007400ff0477ac */ /* 0x000f620008000a00 */
[----:B---3--:R-:W-:-:S05]  /*1b70*/  IMAD R0, R0, UR6, R18 ;  /* 0x0000000600007c24 */ /* 0x008fca000f8e0212 */
[----:B-----5:R-:W-:-:S04]  /*1b80*/  IADD3 R2, P0, PT, R0, UR4, RZ ;  /* 0x0000000400027c10 */ /* 0x020fc8000ff1e0ff */
[----:B------:R-:W-:-:S05]  /*1b90*/  LEA.HI.X.SX32 R3, R0, UR5, 0x1, P0 ;  /* 0x0000000500037c11 */ /* 0x000fca00080f0eff */
[----:B------:R-:W-:Y:S01]  /*1ba0*/  STG.E.U8 desc[UR10][R2.64], R7 ;  /* 0x0000000702007986 */ /* 0x000fe2000c10110a */
[----:B------:R-:W-:Y:S05]  /*1bb0*/  EXIT ;  /* 0x000000000000794d */ /* 0x000fea0003800000 */
.L_x_40:
[----:B------:R-:W3:Y:S01]  /*1bc0*/  LDCU UR4, c[0x0][0x388] ;  /* 0x00007100ff0477ac */ /* 0x000ee20008000800 */
[----:B------:R-:W5:Y:S01]  /*1bd0*/  LDCU.64 UR6, c[0x0][0x3a0] ;  /* 0x00007400ff0677ac */ /* 0x000f620008000a00 */
[----:B---3--:R-:W-:-:S05]  /*1be0*/  IMAD R0, R0, UR4, R18 ;  /* 0x0000000400007c24 */ /* 0x008fca000f8e0212 */
[----:B-----5:R-:W-:-:S04]  /*1bf0*/  IADD3 R2, P0, PT, R0, UR6, RZ ;  /* 0x0000000600027c10 */ /* 0x020fc8000ff1e0ff */
[----:B------:R-:W-:-:S05]  /*1c00*/  LEA.HI.X.SX32 R3, R0, UR7, 0x1, P0 ;  /* 0x0000000700037c11 */ /* 0x000fca00080f0eff */
[----:B------:R-:W-:Y:S01]  /*1c10*/  STG.E.U8 desc[UR10][R2.64], R7 ;  /* 0x0000000702007986 */ /* 0x000fe2000c10110a */
[----:B------:R-:W-:Y:S05]  /*1c20*/  EXIT ;  /* 0x000000000000794d */ /* 0x000fea0003800000 */
.L_x_43:
        /* <DEDUP_REMOVED lines=13> */
.L_x_50:


//--------------------- .nv.shared.reserved.0     --------------------------
	.section	.nv.shared.reserved.0,"aw",@nobits
	.weak		__nv_reservedSMEM_offset_0_alias
	.size		__nv_reservedSMEM_offset_0_alias, 0, 64
	.other		__nv_reservedSMEM_offset_0_alias,@"STO_CUDA_RESERVED_SHARED STV_DEFAULT"
__nv_reservedSMEM_offset_0_alias:
	.zero		0
	.zero		64


//--------------------- .nv.shared.convolution    --------------------------
	.section	.nv.shared.convolution,"aw",@nobits
	.sectionflags	@""
	.align	4
.nv.shared.convolution:
	.zero		5120


//--------------------- .nv.constant0.get_magnitude --------------------------
	.section	.nv.constant0.get_magnitude,"a",@progbits
	.sectionflags	@""
	.align	4
.nv.constant0.get_magnitude:
	.zero		928


//--------------------- .nv.constant0.to_gray     --------------------------
	.section	.nv.constant0.to_gray,"a",@progbits
	.sectionflags	@""
	.align	4
.nv.constant0.to_gray:
	.zero		936


//--------------------- .nv.constant0.sobel       --------------------------
	.section	.nv.constant0.sobel,"a",@progbits
	.sectionflags	@""
	.align	4
.nv.constant0.sobel:
	.zero		928


//--------------------- .nv.constant0.convolution --------------------------
	.section	.nv.constant0.convolution,"a",@progbits
	.sectionflags	@""
	.align	4
.nv.constant0.convolution:
	.zero		937


//--------------------- SYMBOLS --------------------------

	.type		.nv.reservedSmem.offset0,@object
	.size		.nv.reservedSmem.offset0,0x4
	.type		.nv.reservedSmem.cap,@object
	.size		.nv.reservedSmem.cap,0x4
